	.headerflags	@"EF_CUDA_TEXMODE_UNIFIED EF_CUDA_64BIT_ADDRESS EF_CUDA_ACCELERATORS EF_CUDA_SM90 EF_CUDA_VIRTUAL_SM(EF_CUDA_SM90)"
	.elftype	@"ET_EXEC"


//--------------------- .nv.info                  --------------------------
	.section	.nv.info,"",@"SHT_CUDA_INFO"
	.align	4


	//----- nvinfo : EIATTR_REGCOUNT
	.align		4
        /*0000*/ 	.byte	0x04, 0x2f
        /*0002*/ 	.short	(.L_2 - .L_1)
	.align		4
.L_1:
        /*0004*/ 	.word	index@(triton_red_fused__to_copy_add_mean_mul_pow_rsqrt_8)
        /*0008*/ 	.word	0x0000003a


	//----- nvinfo : EIATTR_MIN_STACK_SIZE
	.align		4
.L_2:
        /*000c*/ 	.byte	0x04, 0x12
        /*000e*/ 	.short	(.L_4 - .L_3)
	.align		4
.L_3:
        /*0010*/ 	.word	index@(triton_red_fused__to_copy_add_mean_mul_pow_rsqrt_8)
        /*0014*/ 	.word	0x00000000


	//----- nvinfo : EIATTR_FRAME_SIZE
	.align		4
.L_4:
        /*0018*/ 	.byte	0x04, 0x11
        /*001a*/ 	.short	(.L_6 - .L_5)
	.align		4
.L_5:
        /*001c*/ 	.word	index@(triton_red_fused__to_copy_add_mean_mul_pow_rsqrt_8)
        /*0020*/ 	.word	0x00000000


	//----- nvinfo : EIATTR_MIN_STACK_SIZE
	.align		4
.L_6:
        /*0024*/ 	.byte	0x04, 0x12
        /*0026*/ 	.short	(.L_8 - .L_7)
	.align		4
.L_7:
        /*0028*/ 	.word	index@(triton_red_fused__to_copy_add_mean_mul_pow_rsqrt_8)
        /*002c*/ 	.word	0x00000000
.L_8:


//--------------------- .nv.info.triton_red_fused__to_copy_add_mean_mul_pow_rsqrt_8 --------------------------
	.section	.nv.info.triton_red_fused__to_copy_add_mean_mul_pow_rsqrt_8,"",@"SHT_CUDA_INFO"
	.sectionflags	@""
	.align	4


	//----- nvinfo : EIATTR_CUDA_API_VERSION
	.align		4
        /*0000*/ 	.byte	0x04, 0x37
        /*0002*/ 	.short	(.L_10 - .L_9)
.L_9:
        /*0004*/ 	.word	0x0000007c


	//----- nvinfo : EIATTR_KPARAM_INFO
	.align		4
.L_10:
        /*0008*/ 	.byte	0x04, 0x17
        /*000a*/ 	.short	(.L_12 - .L_11)
.L_11:
        /*000c*/ 	.word	0x00000000
        /*0010*/ 	.short	0x0008
        /*0012*/ 	.short	0x0038
        /*0014*/ 	.byte	0x00, 0xf4, 0x21, 0x00


	//----- nvinfo : EIATTR_KPARAM_INFO
	.align		4
.L_12:
        /*0018*/ 	.byte	0x04, 0x17
        /*001a*/ 	.short	(.L_14 - .L_13)
.L_13:
        /*001c*/ 	.word	0x00000000
        /*0020*/ 	.short	0x0007
        /*0022*/ 	.short	0x0034
        /*0024*/ 	.byte	0x00, 0xf0, 0x11, 0x00


	//----- nvinfo : EIATTR_KPARAM_INFO
	.align		4
.L_14:
        /*0028*/ 	.byte	0x04, 0x17
        /*002a*/ 	.short	(.L_16 - .L_15)
.L_15:
        /*002c*/ 	.word	0x00000000
        /*0030*/ 	.short	0x0006
        /*0032*/ 	.short	0x0030
        /*0034*/ 	.byte	0x00, 0xf0, 0x11, 0x00


	//----- nvinfo : EIATTR_KPARAM_INFO
	.align		4
.L_16:
        /*0038*/ 	.byte	0x04, 0x17
        /*003a*/ 	.short	(.L_18 - .L_17)
.L_17:
        /*003c*/ 	.word	0x00000000
        /*0040*/ 	.short	0x0005
        /*0042*/ 	.short	0x0028
        /*0044*/ 	.byte	0x00, 0xf4, 0x21, 0x00


	//----- nvinfo : EIATTR_KPARAM_INFO
	.align		4
.L_18:
        /*0048*/ 	.byte	0x04, 0x17
        /*004a*/ 	.short	(.L_20 - .L_19)
.L_19:
        /*004c*/ 	.word	0x00000000
        /*0050*/ 	.short	0x0004
        /*0052*/ 	.short	0x0020
        /*0054*/ 	.byte	0x00, 0xf4, 0x21, 0x00


	//----- nvinfo : EIATTR_KPARAM_INFO
	.align		4
.L_20:
        /*0058*/ 	.byte	0x04, 0x17
        /*005a*/ 	.short	(.L_22 - .L_21)
.L_21:
        /*005c*/ 	.word	0x00000000
        /*0060*/ 	.short	0x0003
        /*0062*/ 	.short	0x0018
        /*0064*/ 	.byte	0x00, 0xf4, 0x21, 0x00


	//----- nvinfo : EIATTR_KPARAM_INFO
	.align		4
.L_22:
        /*0068*/ 	.byte	0x04, 0x17
        /*006a*/ 	.short	(.L_24 - .L_23)
.L_23:
        /*006c*/ 	.word	0x00000000
        /*0070*/ 	.short	0x0002
        /*0072*/ 	.short	0x0010
        /*0074*/ 	.byte	0x00, 0xf4, 0x21, 0x00


	//----- nvinfo : EIATTR_KPARAM_INFO
	.align		4
.L_24:
        /*0078*/ 	.byte	0x04, 0x17
        /*007a*/ 	.short	(.L_26 - .L_25)
.L_25:
        /*007c*/ 	.word	0x00000000
        /*0080*/ 	.short	0x0001
        /*0082*/ 	.short	0x0008
        /*0084*/ 	.byte	0x00, 0xf4, 0x21, 0x00


	//----- nvinfo : EIATTR_KPARAM_INFO
	.align		4
.L_26:
        /*0088*/ 	.byte	0x04, 0x17
        /*008a*/ 	.short	(.L_28 - .L_27)
.L_27:
        /*008c*/ 	.word	0x00000000
        /*0090*/ 	.short	0x0000
        /*0092*/ 	.short	0x0000
        /*0094*/ 	.byte	0x00, 0xf4, 0x21, 0x00


	//----- nvinfo : EIATTR_SPARSE_MMA_MASK
	.align		4
.L_28:
        /*0098*/ 	.byte	0x03, 0x50
        /*009a*/ 	.short	0x0000


	//----- nvinfo : EIATTR_MAXREG_COUNT
	.align		4
        /*009c*/ 	.byte	0x03, 0x1b
        /*009e*/ 	.short	0x00ff


	//----- nvinfo : EIATTR_COOP_GROUP_MASK_REGIDS
	.align		4
        /*00a0*/ 	.byte	0x04, 0x29
        /*00a2*/ 	.short	(.L_30 - .L_29)


	//   ....[0]....
.L_29:
        /*00a4*/ 	.word	0xffffffff


	//   ....[1]....
        /*00a8*/ 	.word	0xffffffff


	//   ....[2]....
        /*00ac*/ 	.word	0xffffffff


	//   ....[3]....
        /*00b0*/ 	.word	0xffffffff


	//   ....[4]....
        /*00b4*/ 	.word	0xffffffff


	//   ....[5]....
        /*00b8*/ 	.word	0xffffffff


	//   ....[6]....
        /*00bc*/ 	.word	0xffffffff


	//----- nvinfo : EIATTR_COOP_GROUP_INSTR_OFFSETS
	.align		4
.L_30:
        /*00c0*/ 	.byte	0x04, 0x28
        /*00c2*/ 	.short	(.L_32 - .L_31)


	//   ....[0]....
.L_31:
        /*00c4*/ 	.word	0x00001050


	//   ....[1]....
        /*00c8*/ 	.word	0x00001070


	//   ....[2]....
        /*00cc*/ 	.word	0x00001090


	//   ....[3]....
        /*00d0*/ 	.word	0x000010c0


	//   ....[4]....
        /*00d4*/ 	.word	0x00001100


	//   ....[5]....
        /*00d8*/ 	.word	0x000012d0


	//   ....[6]....
        /*00dc*/ 	.word	0x00001300


	//----- nvinfo : EIATTR_EXIT_INSTR_OFFSETS
	.align		4
.L_32:
        /*00e0*/ 	.byte	0x04, 0x1c
        /*00e2*/ 	.short	(.L_34 - .L_33)


	//   ....[0]....
.L_33:
        /*00e4*/ 	.word	0x00001e90


	//   ....[1]....
        /*00e8*/ 	.word	0x00001eb0


	//----- nvinfo : EIATTR_REQNTID
	.align		4
.L_34:
        /*00ec*/ 	.byte	0x04, 0x10
        /*00ee*/ 	.short	(.L_36 - .L_35)
.L_35:
        /*00f0*/ 	.word	0x00000080
        /*00f4*/ 	.word	0x00000001
        /*00f8*/ 	.word	0x00000001


	//----- nvinfo : EIATTR_CBANK_PARAM_SIZE
	.align		4
.L_36:
        /*00fc*/ 	.byte	0x03, 0x19
        /*00fe*/ 	.short	0x0040


	//----- nvinfo : EIATTR_PARAM_CBANK
	.align		4
        /*0100*/ 	.byte	0x04, 0x0a
        /*0102*/ 	.short	(.L_38 - .L_37)
	.align		4
.L_37:
        /*0104*/ 	.word	index@(.nv.constant0.triton_red_fused__to_copy_add_mean_mul_pow_rsqrt_8)
        /*0108*/ 	.short	0x0210
        /*010a*/ 	.short	0x0040


	//----- nvinfo : EIATTR_SW_WAR
	.align		4
.L_38:
        /*010c*/ 	.byte	0x04, 0x36
        /*010e*/ 	.short	(.L_40 - .L_39)
.L_39:
        /*0110*/ 	.word	0x00000008
.L_40:


//--------------------- .nv.callgraph             --------------------------
	.section	.nv.callgraph,"",@"SHT_CUDA_CALLGRAPH"
	.align	4
	.sectionentsize	8
	.align		4
        /*0000*/ 	.word	0x00000000
	.align		4
        /*0004*/ 	.word	0xffffffff
	.align		4
        /*0008*/ 	.word	0x00000000
	.align		4
        /*000c*/ 	.word	0xfffffffe
	.align		4
        /*0010*/ 	.word	0x00000000
	.align		4
        /*0014*/ 	.word	0xfffffffd
	.align		4
        /*0018*/ 	.word	0x00000000
	.align		4
        /*001c*/ 	.word	0xfffffffc


//--------------------- .nv.constant4             --------------------------
	.section	.nv.constant4,"a",@progbits
	.align	8
	.align		8
.nv.constant4:
        /*0000*/ 	.dword	_$_str


//--------------------- .text.triton_red_fused__to_copy_add_mean_mul_pow_rsqrt_8 --------------------------
	.section	.text.triton_red_fused__to_copy_add_mean_mul_pow_rsqrt_8,"ax",@progbits
	.sectionflags	@"SHF_BARRIERS=1"
	.align	128
        .global         triton_red_fused__to_copy_add_mean_mul_pow_rsqrt_8
        .type           triton_red_fused__to_copy_add_mean_mul_pow_rsqrt_8,@function
        .size           triton_red_fused__to_copy_add_mean_mul_pow_rsqrt_8,(.L_x_1 - triton_red_fused__to_copy_add_mean_mul_pow_rsqrt_8)
        .other          triton_red_fused__to_copy_add_mean_mul_pow_rsqrt_8,@"STO_CUDA_ENTRY STV_DEFAULT"
triton_red_fused__to_copy_add_mean_mul_pow_rsqrt_8:
.text.triton_red_fused__to_copy_add_mean_mul_pow_rsqrt_8:
[----:B------:R-:W0:Y:S02]  /*0000*/  LDC R1, c[0x0][0x28] ;  /* 0x00000a00ff017b82 */ /* 0x000e240000000800 */
[----:B------:R-:W1:Y:S01]  /*0010*/  S2R R2, SR_TID.X ;  /* 0x0000000000027919 */ /* 0x000e620000002100 */
[----:B------:R-:W2:Y:S01]  /*0020*/  LDC.64 R12, c[0x0][0x220] ;  /* 0x00008800ff0c7b82 */ /* 0x000ea20000000a00 */
[----:B------:R-:W-:Y:S01]  /*0030*/  ULDC UR8, c[0x0][0x240] ;  /* 0x0000900000087ab9 */ /* 0x000fe20000000800 */
[----:B------:R-:W-:Y:S01]  /*0040*/  CS2R R8, SRZ ;  /* 0x0000000000087805 */ /* 0x000fe2000001ff00 */
[----:B------:R-:W3:Y:S01]  /*0050*/  S2R R0, SR_CTAID.X ;  /* 0x0000000000007919 */ /* 0x000ee20000002500 */
[----:B------:R-:W-:Y:S02]  /*0060*/  CS2R R10, SRZ ;  /* 0x00000000000a7805 */ /* 0x000fe4000001ff00 */
[----:B------:R-:W-:Y:S02]  /*0070*/  CS2R R4, SRZ ;  /* 0x0000000000047805 */ /* 0x000fe4000001ff00 */
[----:B------:R-:W-:Y:S01]  /*0080*/  CS2R R6, SRZ ;  /* 0x0000000000067805 */ /* 0x000fe2000001ff00 */
[----:B------:R-:W-:Y:S01]  /*0090*/  ULDC.64 UR6, c[0x0][0x208] ;  /* 0x0000820000067ab9 */ /* 0x000fe20000000a00 */
[----:B------:R-:W4:Y:S01]  /*00a0*/  LDC.64 R14, c[0x0][0x228] ;  /* 0x00008a00ff0e7b82 */ /* 0x000f220000000a00 */
[----:B------:R-:W-:Y:S01]  /*00b0*/  ULDC.64 UR4, c[0x0][0x220] ;  /* 0x0000880000047ab9 */ /* 0x000fe20000000a00 */
[----:B------:R-:W-:Y:S01]  /*00c0*/  ULDC.64 UR10, c[0x0][0x228] ;  /* 0x00008a00000a7ab9 */ /* 0x000fe20000000a00 */
[----:B------:R-:W-:-:S02]  /*00d0*/  CS2R R16, SRZ ;  /* 0x0000000000107805 */ /* 0x000fc4000001ff00 */
[----:B------:R-:W-:Y:S02]  /*00e0*/  CS2R R18, SRZ ;  /* 0x0000000000127805 */ /* 0x000fe4000001ff00 */
[----:B------:R-:W-:Y:S02]  /*00f0*/  CS2R R24, SRZ ;  /* 0x0000000000187805 */ /* 0x000fe4000001ff00 */
[----:B------:R-:W-:Y:S02]  /*0100*/  CS2R R26, SRZ ;  /* 0x00000000001a7805 */ /* 0x000fe4000001ff00 */
[----:B------:R-:W-:Y:S02]  /*0110*/  CS2R R20, SRZ ;  /* 0x0000000000147805 */ /* 0x000fe4000001ff00 */
[----:B------:R-:W-:Y:S02]  /*0120*/  CS2R R22, SRZ ;  /* 0x0000000000167805 */ /* 0x000fe4000001ff00 */
[----:B------:R-:W-:-:S02]  /*0130*/  CS2R R28, SRZ ;  /* 0x00000000001c7805 */ /* 0x000fc4000001ff00 */
[----:B------:R-:W-:Y:S02]  /*0140*/  CS2R R30, SRZ ;  /* 0x00000000001e7805 */ /* 0x000fe4000001ff00 */
[----:B------:R-:W-:Y:S02]  /*0150*/  CS2R R32, SRZ ;  /* 0x0000000000207805 */ /* 0x000fe4000001ff00 */
[----:B------:R-:W-:Y:S01]  /*0160*/  CS2R R34, SRZ ;  /* 0x0000000000227805 */ /* 0x000fe2000001ff00 */
[----:B------:R-:W5:Y:S01]  /*0170*/  LDC.64 R50, c[0x0][0x210] ;  /* 0x00008400ff327b82 */ /* 0x000f620000000a00 */
[----:B-1----:R-:W-:Y:S02]  /*0180*/  SHF.L.U32 R2, R2, 0x3, RZ ;  /* 0x0000000302027819 */ /* 0x002fe400000006ff */
[----:B---3--:R-:W-:Y:S02]  /*0190*/  SHF.L.U32 R3, R0, 0xc, RZ ;  /* 0x0000000c00037819 */ /* 0x008fe400000006ff */
[----:B------:R-:W-:-:S02]  /*01a0*/  LOP3.LUT R2, R2, 0x3f8, RZ, 0xc0, !PT ;  /* 0x000003f802027812 */ /* 0x000fc400078ec0ff */
[----:B------:R-:W-:Y:S02]  /*01b0*/  ISETP.GE.AND P1, PT, R0, UR8, PT ;  /* 0x0000000800007c0c */ /* 0x000fe4000bf26270 */
[----:B------:R-:W-:-:S05]  /*01c0*/  LOP3.LUT R2, R2, R3, RZ, 0xfc, !PT ;  /* 0x0000000302027212 */ /* 0x000fca00078efcff */
[----:B--2---:R-:W-:-:S04]  /*01d0*/  IMAD.WIDE R12, R2, 0x2, R12 ;  /* 0x00000002020c7825 */ /* 0x004fc800078e020c */
[C---:B----4-:R-:W-:Y:S02]  /*01e0*/  IMAD.WIDE R14, R2.reuse, 0x2, R14 ;  /* 0x00000002020e7825 */ /* 0x050fe400078e020e */
[----:B------:R1:W2:Y:S04]  /*01f0*/  @!P1 LDG.E.EF.128 R8, desc[UR6][R12.64] ;  /* 0x000000060c089981 */ /* 0x0002a8000c0e1d00 */
[----:B------:R3:W4:Y:S01]  /*0200*/  @!P1 LDG.E.EF.128 R4, desc[UR6][R14.64] ;  /* 0x000000060e049981 */ /* 0x000722000c0e1d00 */
[----:B------:R-:W-:Y:S02]  /*0210*/  SHF.R.S32.HI R3, RZ, 0x1f, R3 ;  /* 0x0000001fff037819 */ /* 0x000fe40000011403 */
[C---:B------:R-:W-:Y:S02]  /*0220*/  SHF.L.U32 R40, R2.reuse, 0x1, RZ ;  /* 0x0000000102287819 */ /* 0x040fe400000006ff */
[----:B------:R-:W-:-:S02]  /*0230*/  SHF.L.U64.HI R3, R2, 0x1, R3 ;  /* 0x0000000102037819 */ /* 0x000fc40000010203 */
[----:B-1----:R-:W-:Y:S02]  /*0240*/  CS2R R12, SRZ ;  /* 0x00000000000c7805 */ /* 0x002fe4000001ff00 */
[----:B------:R-:W-:Y:S02]  /*0250*/  IADD3 R36, P0, R40, UR4, RZ ;  /* 0x0000000428247c10 */ /* 0x000fe4000ff1e0ff */
[----:B------:R-:W-:Y:S02]  /*0260*/  IADD3 R38, P2, R40, UR10, RZ ;  /* 0x0000000a28267c10 */ /* 0x000fe4000ff5e0ff */
[----:B---3--:R-:W-:Y:S02]  /*0270*/  CS2R R14, SRZ ;  /* 0x00000000000e7805 */ /* 0x008fe4000001ff00 */
[----:B------:R-:W-:Y:S01]  /*0280*/  IADD3.X R37, R3, UR5, RZ, P0, !PT ;  /* 0x0000000503257c10 */ /* 0x000fe200087fe4ff */
[----:B-----5:R-:W-:Y:S01]  /*0290*/  IMAD.WIDE R50, R2, 0x2, R50 ;  /* 0x0000000202327825 */ /* 0x020fe200078e0232 */
[----:B------:R-:W-:Y:S01]  /*02a0*/  IADD3.X R39, R3, UR11, RZ, P2, !PT ;  /* 0x0000000b03277c10 */ /* 0x000fe200097fe4ff */
[----:B------:R-:W-:-:S02]  /*02b0*/  ULDC.64 UR4, c[0x0][0x210] ;  /* 0x0000840000047ab9 */ /* 0x000fc40000000a00 */
[----:B------:R-:W3:Y:S04]  /*02c0*/  @!P1 LDG.E.EF.128 R12, desc[UR6][R36.64+0x800] ;  /* 0x00080006240c9981 */ /* 0x000ee8000c0e1d00 */
[----:B------:R-:W5:Y:S04]  /*02d0*/  @!P1 LDG.E.EF.128 R16, desc[UR6][R38.64+0x800] ;  /* 0x0008000626109981 */ /* 0x000f68000c0e1d00 */
[----:B------:R-:W3:Y:S04]  /*02e0*/  @!P1 LDG.E.EF.128 R24, desc[UR6][R38.64+0x1000] ;  /* 0x0010000626189981 */ /* 0x000ee8000c0e1d00 */
[----:B------:R-:W3:Y:S04]  /*02f0*/  @!P1 LDG.E.EF.128 R20, desc[UR6][R36.64+0x1000] ;  /* 0x0010000624149981 */ /* 0x000ee8000c0e1d00 */
[----:B------:R1:W5:Y:S04]  /*0300*/  @!P1 LDG.E.EF.128 R28, desc[UR6][R36.64+0x1800] ;  /* 0x00180006241c9981 */ /* 0x000368000c0e1d00 */
[----:B------:R1:W5:Y:S02]  /*0310*/  @!P1 LDG.E.EF.128 R32, desc[UR6][R38.64+0x1800] ;  /* 0x0018000626209981 */ /* 0x000364000c0e1d00 */
[----:B-1----:R-:W-:-:S02]  /*0320*/  CS2R R36, SRZ ;  /* 0x0000000000247805 */ /* 0x002fc4000001ff00 */
[----:B------:R-:W-:-:S06]  /*0330*/  CS2R R38, SRZ ;  /* 0x0000000000267805 */ /* 0x000fcc000001ff00 */
[----:B------:R-:W5:Y:S01]  /*0340*/  @!P1 LDG.E.EF.128 R36, desc[UR6][R50.64] ;  /* 0x0000000632249981 */ /* 0x000f62000c0e1d00 */
[----:B------:R-:W-:-:S04]  /*0350*/  IADD3 R54, P0, R40, UR4, RZ ;  /* 0x0000000428367c10 */ /* 0x000fc8000ff1e0ff */
[----:B------:R-:W-:Y:S01]  /*0360*/  IADD3.X R55, R3, UR5, RZ, P0, !PT ;  /* 0x0000000503377c10 */ /* 0x000fe200087fe4ff */
[----:B--2---:R-:W-:Y:S02]  /*0370*/  HADD2.F32 R42, -RZ, R8.H0_H0 ;  /* 0x20000008ff2a7230 */ /* 0x004fe40000004100 */
[----:B------:R-:W-:Y:S02]  /*0380*/  HADD2.F32 R44, -RZ, R9.H1_H1 ;  /* 0x30000009ff2c7230 */ /* 0x000fe40000004100 */
[----:B----4-:R-:W-:Y:S02]  /*0390*/  HADD2.F32 R43, -RZ, R4.H0_H0 ;  /* 0x20000004ff2b7230 */ /* 0x010fe40000004100 */
[----:B------:R-:W-:Y:S02]  /*03a0*/  HADD2.F32 R47, -RZ, R5.H1_H1 ;  /* 0x30000005ff2f7230 */ /* 0x000fe40000004100 */
[----:B------:R-:W-:Y:S02]  /*03b0*/  HADD2.F32 R45, -RZ, R4.H1_H1 ;  /* 0x30000004ff2d7230 */ /* 0x000fe40000004100 */
[----:B------:R-:W-:Y:S01]  /*03c0*/  FADD R4, R42, R43 ;  /* 0x0000002b2a047221 */ /* 0x000fe20000000000 */
[----:B------:R-:W-:-:S02]  /*03d0*/  HADD2.F32 R43, -RZ, R9.H0_H0 ;  /* 0x20000009ff2b7230 */ /* 0x000fc40000004100 */
[----:B------:R-:W-:Y:S01]  /*03e0*/  FADD R42, R44, R47 ;  /* 0x0000002f2c2a7221 */ /* 0x000fe20000000000 */
[----:B------:R-:W-:Y:S02]  /*03f0*/  HADD2.F32 R44, -RZ, R5.H0_H0 ;  /* 0x20000005ff2c7230 */ /* 0x000fe40000004100 */
[----:B------:R-:W-:-:S03]  /*0400*/  HADD2.F32 R8, -RZ, R8.H1_H1 ;  /* 0x30000008ff087230 */ /* 0x000fc60000004100 */
[----:B------:R-:W-:Y:S01]  /*0410*/  FADD R5, R43, R44 ;  /* 0x0000002c2b057221 */ /* 0x000fe20000000000 */
[----:B------:R-:W-:Y:S02]  /*0420*/  HADD2.F32 R44, -RZ, R6.H1_H1 ;  /* 0x30000006ff2c7230 */ /* 0x000fe40000004100 */
[----:B------:R-:W-:Y:S01]  /*0430*/  FADD R8, R8, R45 ;  /* 0x0000002d08087221 */ /* 0x000fe20000000000 */
[----:B------:R-:W-:Y:S02]  /*0440*/  HADD2.F32 R9, -RZ, R10.H0_H0 ;  /* 0x2000000aff097230 */ /* 0x000fe40000004100 */
[----:B------:R-:W-:Y:S02]  /*0450*/  HADD2.F32 R45, -RZ, R10.H1_H1 ;  /* 0x3000000aff2d7230 */ /* 0x000fe40000004100 */
[----:B------:R-:W-:Y:S02]  /*0460*/  HADD2.F32 R6, -RZ, R6.H0_H0 ;  /* 0x20000006ff067230 */ /* 0x000fe40000004100 */
[----:B------:R-:W-:-:S02]  /*0470*/  HADD2.F32 R43, -RZ, R7.H1_H1 ;  /* 0x30000007ff2b7230 */ /* 0x000fc40000004100 */
[----:B------:R-:W-:Y:S02]  /*0480*/  HADD2.F32 R10, -RZ, R11.H0_H0 ;  /* 0x2000000bff0a7230 */ /* 0x000fe40000004100 */
[----:B------:R-:W-:Y:S02]  /*0490*/  HADD2.F32 R46, -RZ, R11.H1_H1 ;  /* 0x3000000bff2e7230 */ /* 0x000fe40000004100 */
[----:B------:R-:W-:Y:S02]  /*04a0*/  HADD2.F32 R7, -RZ, R7.H0_H0 ;  /* 0x20000007ff077230 */ /* 0x000fe40000004100 */
[----:B------:R-:W-:Y:S01]  /*04b0*/  FADD R9, R9, R6 ;  /* 0x0000000609097221 */ /* 0x000fe20000000000 */
[----:B------:R-:W-:Y:S01]  /*04c0*/  FADD R6, R46, R43 ;  /* 0x0000002b2e067221 */ /* 0x000fe20000000000 */
[----:B---3--:R-:W-:Y:S02]  /*04d0*/  HADD2.F32 R43, -RZ, R12.H1_H1 ;  /* 0x3000000cff2b7230 */ /* 0x008fe40000004100 */
[----:B------:R-:W-:Y:S01]  /*04e0*/  FADD R10, R10, R7 ;  /* 0x000000070a0a7221 */ /* 0x000fe20000000000 */
[----:B------:R-:W-:-:S02]  /*04f0*/  HADD2.F32 R7, -RZ, R12.H0_H0 ;  /* 0x2000000cff077230 */ /* 0x000fc40000004100 */
[----:B-----5:R-:W-:Y:S02]  /*0500*/  HADD2.F32 R12, -RZ, R16.H1_H1 ;  /* 0x30000010ff0c7230 */ /* 0x020fe40000004100 */
[----:B------:R-:W-:Y:S01]  /*0510*/  FADD R11, R45, R44 ;  /* 0x0000002c2d0b7221 */ /* 0x000fe20000000000 */
[----:B------:R-:W-:Y:S02]  /*0520*/  HADD2.F32 R44, -RZ, R13.H1_H1 ;  /* 0x3000000dff2c7230 */ /* 0x000fe40000004100 */
[----:B------:R-:W-:Y:S02]  /*0530*/  HADD2.F32 R16, -RZ, R16.H0_H0 ;  /* 0x20000010ff107230 */ /* 0x000fe40000004100 */
[----:B------:R-:W-:Y:S01]  /*0540*/  FADD R43, R43, R12 ;  /* 0x0000000c2b2b7221 */ /* 0x000fe20000000000 */
[----:B------:R-:W-:Y:S02]  /*0550*/  HADD2.F32 R13, -RZ, R13.H0_H0 ;  /* 0x2000000dff0d7230 */ /* 0x000fe40000004100 */
[----:B------:R-:W-:-:S02]  /*0560*/  HADD2.F32 R12, -RZ, R17.H0_H0 ;  /* 0x20000011ff0c7230 */ /* 0x000fc40000004100 */
[----:B------:R-:W-:Y:S02]  /*0570*/  HADD2.F32 R45, -RZ, R17.H1_H1 ;  /* 0x30000011ff2d7230 */ /* 0x000fe40000004100 */
[----:B------:R-:W-:Y:S01]  /*0580*/  FADD R16, R7, R16 ;  /* 0x0000001007107221 */ /* 0x000fe20000000000 */
[----:B------:R-:W-:Y:S02]  /*0590*/  HADD2.F32 R46, -RZ, R15.H1_H1 ;  /* 0x3000000fff2e7230 */ /* 0x000fe40000004100 */
[----:B------:R-:W-:Y:S01]  /*05a0*/  FADD R17, R13, R12 ;  /* 0x0000000c0d117221 */ /* 0x000fe20000000000 */
[----:B------:R-:W-:Y:S02]  /*05b0*/  HADD2.F32 R13, -RZ, R19.H1_H1 ;  /* 0x30000013ff0d7230 */ /* 0x000fe40000004100 */
[----:B------:R-:W-:Y:S01]  /*05c0*/  FADD R7, R44, R45 ;  /* 0x0000002d2c077221 */ /* 0x000fe20000000000 */
[----:B------:R-:W-:Y:S02]  /*05d0*/  HADD2.F32 R44, -RZ, R15.H0_H0 ;  /* 0x2000000fff2c7230 */ /* 0x000fe40000004100 */
[----:B------:R-:W-:-:S02]  /*05e0*/  HADD2.F32 R12, -RZ, R18.H1_H1 ;  /* 0x30000012ff0c7230 */ /* 0x000fc40000004100 */
[----:B------:R-:W-:Y:S02]  /*05f0*/  HADD2.F32 R19, -RZ, R19.H0_H0 ;  /* 0x20000013ff137230 */ /* 0x000fe40000004100 */
[----:B------:R-:W-:Y:S02]  /*0600*/  HADD2.F32 R47, -RZ, R14.H0_H0 ;  /* 0x2000000eff2f7230 */ /* 0x000fe40000004100 */
[----:B------:R-:W-:Y:S02]  /*0610*/  HADD2.F32 R45, -RZ, R14.H1_H1 ;  /* 0x3000000eff2d7230 */ /* 0x000fe40000004100 */
[----:B------:R-:W-:Y:S02]  /*0620*/  HADD2.F32 R18, -RZ, R18.H0_H0 ;  /* 0x20000012ff127230 */ /* 0x000fe40000004100 */
[----:B------:R-:W-:Y:S01]  /*0630*/  FADD R46, R46, R13 ;  /* 0x0000000d2e2e7221 */ /* 0x000fe20000000000 */
[----:B------:R-:W-:Y:S01]  /*0640*/  FADD R44, R44, R19 ;  /* 0x000000132c2c7221 */ /* 0x000fe20000000000 */
[----:B------:R-:W-:-:S02]  /*0650*/  HADD2.F32 R13, -RZ, R24.H1_H1 ;  /* 0x30000018ff0d7230 */ /* 0x000fc40000004100 */
[----:B------:R-:W-:Y:S01]  /*0660*/  FADD R45, R45, R12 ;  /* 0x0000000c2d2d7221 */ /* 0x000fe20000000000 */
[----:B------:R-:W-:Y:S01]  /*0670*/  FADD R47, R47, R18 ;  /* 0x000000122f2f7221 */ /* 0x000fe20000000000 */
[----:B------:R-:W-:Y:S02]  /*0680*/  HADD2.F32 R19, -RZ, R20.H0_H0 ;  /* 0x20000014ff137230 */ /* 0x000fe40000004100 */
[----:B------:R-:W-:Y:S02]  /*0690*/  HADD2.F32 R24, -RZ, R24.H0_H0 ;  /* 0x20000018ff187230 */ /* 0x000fe40000004100 */
[----:B------:R-:W-:Y:S02]  /*06a0*/  HADD2.F32 R18, -RZ, R20.H1_H1 ;  /* 0x30000014ff127230 */ /* 0x000fe40000004100 */
[----:B------:R-:W-:Y:S02]  /*06b0*/  HADD2.F32 R12, -RZ, R21.H1_H1 ;  /* 0x30000015ff0c7230 */ /* 0x000fe40000004100 */
[----:B------:R-:W-:-:S02]  /*06c0*/  HADD2.F32 R15, -RZ, R25.H1_H1 ;  /* 0x30000019ff0f7230 */ /* 0x000fc40000004100 */
[----:B------:R-:W-:Y:S01]  /*06d0*/  FADD R19, R19, R24 ;  /* 0x0000001813137221 */ /* 0x000fe20000000000 */
[----:B------:R-:W-:Y:S02]  /*06e0*/  HADD2.F32 R21, -RZ, R21.H0_H0 ;  /* 0x20000015ff157230 */ /* 0x000fe40000004100 */
[----:B------:R-:W-:Y:S01]  /*06f0*/  FADD R18, R18, R13 ;  /* 0x0000000d12127221 */ /* 0x000fe20000000000 */
[----:B------:R-:W-:Y:S02]  /*0700*/  HADD2.F32 R14, -RZ, R25.H0_H0 ;  /* 0x20000019ff0e7230 */ /* 0x000fe40000004100 */
[----:B------:R-:W-:Y:S01]  /*0710*/  FADD R24, R12, R15 ;  /* 0x0000000f0c187221 */ /* 0x000fe20000000000 */
[----:B------:R-:W-:Y:S02]  /*0720*/  HADD2.F32 R12, -RZ, R22.H0_H0 ;  /* 0x20000016ff0c7230 */ /* 0x000fe40000004100 */
[----:B------:R-:W-:Y:S02]  /*0730*/  HADD2.F32 R13, -RZ, R26.H0_H0 ;  /* 0x2000001aff0d7230 */ /* 0x000fe40000004100 */
[----:B------:R-:W-:Y:S01]  /*0740*/  FADD R25, R21, R14 ;  /* 0x0000000e15197221 */ /* 0x000fe20000000000 */
[----:B------:R-:W-:-:S02]  /*0750*/  HADD2.F32 R22, -RZ, R22.H1_H1 ;  /* 0x30000016ff167230 */ /* 0x000fc40000004100 */
[----:B------:R-:W-:Y:S02]  /*0760*/  HADD2.F32 R15, -RZ, R26.H1_H1 ;  /* 0x3000001aff0f7230 */ /* 0x000fe40000004100 */
[----:B------:R-:W-:Y:S02]  /*0770*/  HADD2.F32 R21, -RZ, R27.H1_H1 ;  /* 0x3000001bff157230 */ /* 0x000fe40000004100 */
[----:B------:R-:W-:Y:S02]  /*0780*/  HADD2.F32 R14, -RZ, R27.H0_H0 ;  /* 0x2000001bff0e7230 */ /* 0x000fe40000004100 */
[----:B------:R-:W-:Y:S01]  /*0790*/  FADD R27, R12, R13 ;  /* 0x0000000d0c1b7221 */ /* 0x000fe20000000000 */
[----:B------:R-:W-:Y:S02]  /*07a0*/  HADD2.F32 R12, -RZ, R28.H0_H0 ;  /* 0x2000001cff0c7230 */ /* 0x000fe40000004100 */
[----:B------:R-:W-:Y:S02]  /*07b0*/  HADD2.F32 R13, -RZ, R32.H0_H0 ;  /* 0x20000020ff0d7230 */ /* 0x000fe40000004100 */
[----:B------:R-:W-:-:S02]  /*07c0*/  HADD2.F32 R49, -RZ, R23.H0_H0 ;  /* 0x20000017ff317230 */ /* 0x000fc40000004100 */
[----:B------:R-:W-:Y:S01]  /*07d0*/  FADD R26, R22, R15 ;  /* 0x0000000f161a7221 */ /* 0x000fe20000000000 */
[----:B------:R-:W-:Y:S02]  /*07e0*/  HADD2.F32 R48, -RZ, R23.H1_H1 ;  /* 0x30000017ff307230 */ /* 0x000fe40000004100 */
[----:B------:R-:W-:Y:S02]  /*07f0*/  HADD2.F32 R52, -RZ, R28.H1_H1 ;  /* 0x3000001cff347230 */ /* 0x000fe40000004100 */
[----:B------:R-:W-:Y:S02]  /*0800*/  HADD2.F32 R15, -RZ, R32.H1_H1 ;  /* 0x30000020ff0f7230 */ /* 0x000fe40000004100 */
[----:B------:R-:W-:Y:S01]  /*0810*/  FADD R32, R12, R13 ;  /* 0x0000000d0c207221 */ /* 0x000fe20000000000 */
[----:B------:R-:W-:Y:S02]  /*0820*/  HADD2.F32 R28, -RZ, R29.H1_H1 ;  /* 0x3000001dff1c7230 */ /* 0x000fe40000004100 */
[----:B------:R-:W-:Y:S01]  /*0830*/  FADD R49, R49, R14 ;  /* 0x0000000e31317221 */ /* 0x000fe20000000000 */
[----:B------:R-:W-:-:S02]  /*0840*/  HADD2.F32 R29, -RZ, R29.H0_H0 ;  /* 0x2000001dff1d7230 */ /* 0x000fc40000004100 */
[----:B------:R-:W-:Y:S02]  /*0850*/  HADD2.F32 R12, -RZ, R33.H0_H0 ;  /* 0x20000021ff0c7230 */ /* 0x000fe40000004100 */
[----:B------:R-:W-:Y:S02]  /*0860*/  HADD2.F32 R13, -RZ, R30.H1_H1 ;  /* 0x3000001eff0d7230 */ /* 0x000fe40000004100 */
[----:B------:R-:W-:Y:S02]  /*0870*/  HADD2.F32 R14, -RZ, R34.H1_H1 ;  /* 0x30000022ff0e7230 */ /* 0x000fe40000004100 */
[----:B------:R-:W-:Y:S01]  /*0880*/  FADD R48, R48, R21 ;  /* 0x0000001530307221 */ /* 0x000fe20000000000 */
[----:B------:R-:W-:Y:S02]  /*0890*/  HADD2.F32 R21, -RZ, R33.H1_H1 ;  /* 0x30000021ff157230 */ /* 0x000fe40000004100 */
[----:B------:R-:W-:Y:S01]  /*08a0*/  FADD R33, R29, R12 ;  /* 0x0000000c1d217221 */ /* 0x000fe20000000000 */
[----:B------:R-:W-:Y:S01]  /*08b0*/  FADD R52, R52, R15 ;  /* 0x0000000f34347221 */ /* 0x000fe20000000000 */
[----:B------:R-:W-:Y:S01]  /*08c0*/  FADD R29, R13, R14 ;  /* 0x0000000e0d1d7221 */ /* 0x000fe20000000000 */
[----:B------:R-:W-:-:S02]  /*08d0*/  CS2R R12, SRZ ;  /* 0x00000000000c7805 */ /* 0x000fc4000001ff00 */
[----:B------:R-:W-:-:S06]  /*08e0*/  CS2R R14, SRZ ;  /* 0x00000000000e7805 */ /* 0x000fcc000001ff00 */
[----:B------:R-:W2:Y:S01]  /*08f0*/  @!P1 LDG.E.EF.128 R12, desc[UR6][R54.64+0x800] ;  /* 0x00080006360c9981 */ /* 0x000ea2000c0e1d00 */
[----:B------:R-:W-:Y:S01]  /*0900*/  FADD R28, R28, R21 ;  /* 0x000000151c1c7221 */ /* 0x000fe20000000000 */
[----:B------:R-:W-:Y:S02]  /*0910*/  HADD2.F32 R30, -RZ, R30.H0_H0 ;  /* 0x2000001eff1e7230 */ /* 0x000fe40000004100 */
[----:B------:R-:W-:Y:S02]  /*0920*/  HADD2.F32 R21, -RZ, R34.H0_H0 ;  /* 0x20000022ff157230 */ /* 0x000fe40000004100 */
[----:B------:R-:W-:-:S03]  /*0930*/  HADD2.F32 R34, -RZ, R38.H0_H0 ;  /* 0x20000026ff227230 */ /* 0x000fc60000004100 */
[----:B------:R-:W-:Y:S01]  /*0940*/  FADD R30, R30, R21 ;  /* 0x000000151e1e7221 */ /* 0x000fe20000000000 */
[----:B------:R-:W-:Y:S02]  /*0950*/  HADD2.F32 R21, -RZ, R36.H0_H0 ;  /* 0x20000024ff157230 */ /* 0x000fe40000004100 */
[----:B------:R-:W-:Y:S01]  /*0960*/  FADD R34, R34, R9 ;  /* 0x0000000922227221 */ /* 0x000fe20000000000 */
[----:B------:R-:W-:Y:S02]  /*0970*/  HADD2.F32 R38, -RZ, R38.H1_H1 ;  /* 0x30000026ff267230 */ /* 0x000fe40000004100 */
[----:B------:R-:W-:Y:S02]  /*0980*/  HADD2.F32 R9, -RZ, R39.H0_H0 ;  /* 0x20000027ff097230 */ /* 0x000fe40000004100 */
[----:B------:R-:W-:Y:S01]  /*0990*/  FADD R4, R21, R4 ;  /* 0x0000000415047221 */ /* 0x000fe20000000000 */
[----:B------:R-:W-:Y:S02]  /*09a0*/  HADD2.F32 R21, -RZ, R36.H1_H1 ;  /* 0x30000024ff157230 */ /* 0x000fe40000004100 */
[----:B------:R-:W-:Y:S01]  /*09b0*/  FADD R53, R38, R11 ;  /* 0x0000000b26357221 */ /* 0x000fe20000000000 */
[----:B------:R-:W-:-:S02]  /*09c0*/  HADD2.F32 R20, -RZ, R37.H0_H0 ;  /* 0x20000025ff147230 */ /* 0x000fc40000004100 */
[----:B------:R-:W-:Y:S01]  /*09d0*/  FADD R36, R9, R10 ;  /* 0x0000000a09247221 */ /* 0x000fe20000000000 */
[----:B------:R-:W-:Y:S02]  /*09e0*/  HADD2.F32 R23, -RZ, R37.H1_H1 ;  /* 0x30000025ff177230 */ /* 0x000fe40000004100 */
[----:B------:R-:W-:Y:S01]  /*09f0*/  FADD R37, R21, R8 ;  /* 0x0000000815257221 */ /* 0x000fe20000000000 */
[----:B------:R-:W-:Y:S02]  /*0a00*/  CS2R R8, SRZ ;  /* 0x0000000000087805 */ /* 0x000fe4000001ff00 */
[----:B------:R-:W-:-:S06]  /*0a10*/  CS2R R10, SRZ ;  /* 0x00000000000a7805 */ /* 0x000fcc000001ff00 */
[----:B------:R-:W3:Y:S01]  /*0a20*/  @!P1 LDG.E.EF.128 R8, desc[UR6][R54.64+0x1000] ;  /* 0x0010000636089981 */ /* 0x000ee2000c0e1d00 */
[----:B------:R-:W-:Y:S01]  /*0a30*/  FADD R5, R20, R5 ;  /* 0x0000000514057221 */ /* 0x000fe20000000000 */
[----:B------:R-:W-:Y:S01]  /*0a40*/  FADD R42, R23, R42 ;  /* 0x0000002a172a7221 */ /* 0x000fe20000000000 */
[----:B------:R-:W-:Y:S01]  /*0a50*/  CS2R R22, SRZ ;  /* 0x0000000000167805 */ /* 0x000fe2000001ff00 */
[----:B------:R-:W-:-:S05]  /*0a60*/  HADD2.F32 R39, -RZ, R39.H1_H1 ;  /* 0x30000027ff277230 */ /* 0x000fca0000004100 */
[----:B------:R-:W-:Y:S01]  /*0a70*/  FADD R39, R39, R6 ;  /* 0x0000000627277221 */ /* 0x000fe20000000000 */
[----:B--2---:R-:W-:-:S05]  /*0a80*/  HADD2.F32 R21, -RZ, R15.H0_H0 ;  /* 0x2000000fff157230 */ /* 0x004fca0000004100 */
[----:B------:R-:W-:Y:S01]  /*0a90*/  FADD R44, R21, R44 ;  /* 0x0000002c152c7221 */ /* 0x000fe20000000000 */
[----:B------:R-:W-:-:S05]  /*0aa0*/  HADD2.F32 R21, -RZ, R12.H0_H0 ;  /* 0x2000000cff157230 */ /* 0x000fca0000004100 */
[----:B------:R-:W-:Y:S01]  /*0ab0*/  FADD R16, R21, R16 ;  /* 0x0000001015107221 */ /* 0x000fe20000000000 */
[----:B------:R-:W-:-:S06]  /*0ac0*/  CS2R R20, SRZ ;  /* 0x0000000000147805 */ /* 0x000fcc000001ff00 */
[----:B------:R-:W2:Y:S01]  /*0ad0*/  @!P1 LDG.E.EF.128 R20, desc[UR6][R54.64+0x1800] ;  /* 0x0018000636149981 */ /* 0x000ea2000c0e1d00 */
[----:B------:R-:W-:Y:S02]  /*0ae0*/  HADD2.F32 R6, -RZ, R14.H0_H0 ;  /* 0x2000000eff067230 */ /* 0x000fe40000004100 */
[----:B------:R-:W-:-:S03]  /*0af0*/  HADD2.F32 R38, -RZ, R13.H1_H1 ;  /* 0x3000000dff267230 */ /* 0x000fc60000004100 */
[----:B------:R-:W-:Y:S01]  /*0b00*/  FADD R47, R6, R47 ;  /* 0x0000002f062f7221 */ /* 0x000fe20000000000 */
[----:B------:R-:W-:Y:S02]  /*0b10*/  HADD2.F32 R6, -RZ, R13.H0_H0 ;  /* 0x2000000dff067230 */ /* 0x000fe40000004100 */
[----:B------:R-:W-:Y:S01]  /*0b20*/  FADD R38, R38, R7 ;  /* 0x0000000726267221 */ /* 0x000fe20000000000 */
[----:B------:R-:W-:Y:S02]  /*0b30*/  FMUL R7, R37, R37 ;  /* 0x0000002525077220 */ /* 0x000fe40000400000 */
[----:B------:R-:W-:Y:S01]  /*0b40*/  FADD R17, R6, R17 ;  /* 0x0000001106117221 */ /* 0x000fe20000000000 */
[----:B---3--:R-:W-:-:S05]  /*0b50*/  HADD2.F32 R6, -RZ, R8.H0_H0 ;  /* 0x20000008ff067230 */ /* 0x008fca0000004100 */
[----:B------:R-:W-:Y:S01]  /*0b60*/  FADD R19, R6, R19 ;  /* 0x0000001306137221 */ /* 0x000fe20000000000 */
[----:B------:R-:W-:-:S04]  /*0b70*/  FFMA R6, R4, R4, R7 ;  /* 0x0000000404067223 */ /* 0x000fc80000000007 */
[----:B------:R-:W-:-:S04]  /*0b80*/  FFMA R7, R5, R5, R6 ;  /* 0x0000000505077223 */ /* 0x000fc80000000006 */
[----:B------:R-:W-:-:S04]  /*0b90*/  FFMA R7, R42, R42, R7 ;  /* 0x0000002a2a077223 */ /* 0x000fc80000000007 */
[----:B------:R-:W-:-:S04]  /*0ba0*/  FFMA R6, R34, R34, R7 ;  /* 0x0000002222067223 */ /* 0x000fc80000000007 */
[----:B------:R-:W-:Y:S01]  /*0bb0*/  FFMA R7, R53, R53, R6 ;  /* 0x0000003535077223 */ /* 0x000fe20000000006 */
[----:B------:R-:W-:-:S03]  /*0bc0*/  HADD2.F32 R12, -RZ, R12.H1_H1 ;  /* 0x3000000cff0c7230 */ /* 0x000fc60000004100 */
[----:B------:R-:W-:-:S04]  /*0bd0*/  FFMA R6, R36, R36, R7 ;  /* 0x0000002424067223 */ /* 0x000fc80000000007 */
[----:B------:R-:W-:Y:S01]  /*0be0*/  FFMA R13, R39, R39, R6 ;  /* 0x00000027270d7223 */ /* 0x000fe20000000006 */
[----:B------:R-:W-:Y:S01]  /*0bf0*/  FADD R43, R12, R43 ;  /* 0x0000002b0c2b7221 */ /* 0x000fe20000000000 */
[----:B------:R-:W-:Y:S02]  /*0c00*/  HADD2.F32 R7, -RZ, R8.H1_H1 ;  /* 0x30000008ff077230 */ /* 0x000fe40000004100 */
[----:B------:R-:W-:-:S04]  /*0c10*/  FFMA R6, R16, R16, R13 ;  /* 0x0000001010067223 */ /* 0x000fc8000000000d */
[----:B------:R-:W-:Y:S01]  /*0c20*/  FFMA R8, R43, R43, R6 ;  /* 0x0000002b2b087223 */ /* 0x000fe20000000006 */
[----:B------:R-:W-:Y:S02]  /*0c30*/  HADD2.F32 R6, -RZ, R9.H0_H0 ;  /* 0x20000009ff067230 */ /* 0x000fe40000004100 */
[----:B------:R-:W-:Y:S01]  /*0c40*/  FADD R18, R7, R18 ;  /* 0x0000001207127221 */ /* 0x000fe20000000000 */
[----:B------:R-:W-:Y:S01]  /*0c50*/  FFMA R7, R17, R17, R8 ;  /* 0x0000001111077223 */ /* 0x000fe20000000008 */
[----:B------:R-:W-:Y:S02]  /*0c60*/  HADD2.F32 R14, -RZ, R14.H1_H1 ;  /* 0x3000000eff0e7230 */ /* 0x000fe40000004100 */
[----:B------:R-:W-:Y:S01]  /*0c70*/  FADD R25, R6, R25 ;  /* 0x0000001906197221 */ /* 0x000fe20000000000 */
[----:B------:R-:W-:Y:S02]  /*0c80*/  FFMA R6, R38, R38, R7 ;  /* 0x0000002626067223 */ /* 0x000fe40000000007 */
[----:B------:R-:W-:-:S02]  /*0c90*/  FADD R14, R14, R45 ;  /* 0x0000002d0e0e7221 */ /* 0x000fc40000000000 */
[----:B------:R-:W-:Y:S01]  /*0ca0*/  FFMA R7, R47, R47, R6 ;  /* 0x0000002f2f077223 */ /* 0x000fe20000000006 */
[----:B------:R-:W-:-:S03]  /*0cb0*/  HADD2.F32 R15, -RZ, R15.H1_H1 ;  /* 0x3000000fff0f7230 */ /* 0x000fc60000004100 */
[----:B------:R-:W-:Y:S02]  /*0cc0*/  FFMA R7, R14, R14, R7 ;  /* 0x0000000e0e077223 */ /* 0x000fe40000000007 */
[----:B------:R-:W-:Y:S02]  /*0cd0*/  FADD R15, R15, R46 ;  /* 0x0000002e0f0f7221 */ /* 0x000fe40000000000 */
[----:B------:R-:W-:Y:S01]  /*0ce0*/  FFMA R8, R44, R44, R7 ;  /* 0x0000002c2c087223 */ /* 0x000fe20000000007 */
[----:B------:R-:W-:-:S03]  /*0cf0*/  HADD2.F32 R9, -RZ, R9.H1_H1 ;  /* 0x30000009ff097230 */ /* 0x000fc60000004100 */
[----:B------:R-:W-:Y:S01]  /*0d00*/  FFMA R8, R15, R15, R8 ;  /* 0x0000000f0f087223 */ /* 0x000fe20000000008 */
[----:B------:R-:W-:Y:S02]  /*0d10*/  HADD2.F32 R6, -RZ, R10.H0_H0 ;  /* 0x2000000aff067230 */ /* 0x000fe40000004100 */
[----:B------:R-:W-:Y:S01]  /*0d20*/  FADD R24, R9, R24 ;  /* 0x0000001809187221 */ /* 0x000fe20000000000 */
[----:B------:R-:W-:Y:S01]  /*0d30*/  FFMA R9, R19, R19, R8 ;  /* 0x0000001313097223 */ /* 0x000fe20000000008 */
[----:B------:R-:W-:Y:S02]  /*0d40*/  HADD2.F32 R7, -RZ, R10.H1_H1 ;  /* 0x3000000aff077230 */ /* 0x000fe40000004100 */
[----:B------:R-:W-:Y:S01]  /*0d50*/  FADD R27, R6, R27 ;  /* 0x0000001b061b7221 */ /* 0x000fe20000000000 */
[----:B------:R-:W-:Y:S01]  /*0d60*/  FFMA R8, R18, R18, R9 ;  /* 0x0000001212087223 */ /* 0x000fe20000000009 */
[----:B------:R-:W-:Y:S02]  /*0d70*/  HADD2.F32 R6, -RZ, R11.H0_H0 ;  /* 0x2000000bff067230 */ /* 0x000fe40000004100 */
[----:B------:R-:W-:Y:S01]  /*0d80*/  FADD R10, R7, R26 ;  /* 0x0000001a070a7221 */ /* 0x000fe20000000000 */
[----:B------:R-:W-:-:S02]  /*0d90*/  FFMA R7, R25, R25, R8 ;  /* 0x0000001919077223 */ /* 0x000fc40000000008 */
[----:B------:R-:W-:Y:S02]  /*0da0*/  FADD R49, R6, R49 ;  /* 0x0000003106317221 */ /* 0x000fe40000000000 */
[----:B------:R-:W-:Y:S01]  /*0db0*/  FFMA R6, R24, R24, R7 ;  /* 0x0000001818067223 */ /* 0x000fe20000000007 */
[----:B------:R-:W-:-:S03]  /*0dc0*/  HADD2.F32 R11, -RZ, R11.H1_H1 ;  /* 0x3000000bff0b7230 */ /* 0x000fc60000004100 */
[----:B------:R-:W-:-:S04]  /*0dd0*/  FFMA R7, R27, R27, R6 ;  /* 0x0000001b1b077223 */ /* 0x000fc80000000006 */
[----:B------:R-:W-:Y:S01]  /*0de0*/  FFMA R6, R10, R10, R7 ;  /* 0x0000000a0a067223 */ /* 0x000fe20000000007 */
[----:B------:R-:W-:-:S03]  /*0df0*/  FADD R48, R11, R48 ;  /* 0x000000300b307221 */ /* 0x000fc60000000000 */
[----:B------:R-:W-:-:S04]  /*0e00*/  FFMA R9, R49, R49, R6 ;  /* 0x0000003131097223 */ /* 0x000fc80000000006 */
[----:B------:R-:W-:Y:S01]  /*0e10*/  FFMA R9, R48, R48, R9 ;  /* 0x0000003030097223 */ /* 0x000fe20000000009 */
[----:B------:R-:W1:Y:S01]  /*0e20*/  S2UR UR5, SR_CgaCtaId ;  /* 0x00000000000579c3 */ /* 0x000e620000008800 */
[----:B------:R-:W-:Y:S02]  /*0e30*/  F2FP.F16.F32.PACK_AB R4, R37, R4 ;  /* 0x000000042504723e */ /* 0x000fe400000000ff */
[----:B------:R-:W-:Y:S01]  /*0e40*/  F2FP.F16.F32.PACK_AB R5, R42, R5 ;  /* 0x000000052a05723e */ /* 0x000fe200000000ff */
[----:B------:R-:W-:Y:S01]  /*0e50*/  UMOV UR4, 0x400 ;  /* 0x0000040000047882 */ /* 0x000fe20000000000 */
[----:B--2---:R-:W-:Y:S02]  /*0e60*/  HADD2.F32 R7, -RZ, R20.H0_H0 ;  /* 0x20000014ff077230 */ /* 0x004fe40000004100 */
[----:B------:R-:W-:-:S03]  /*0e70*/  HADD2.F32 R45, -RZ, R20.H1_H1 ;  /* 0x30000014ff2d7230 */ /* 0x000fc60000004100 */
[----:B------:R-:W-:Y:S01]  /*0e80*/  FADD R32, R7, R32 ;  /* 0x0000002007207221 */ /* 0x000fe20000000000 */
[----:B------:R-:W-:Y:S02]  /*0e90*/  HADD2.F32 R6, -RZ, R21.H0_H0 ;  /* 0x20000015ff067230 */ /* 0x000fe40000004100 */
[----:B------:R-:W-:Y:S01]  /*0ea0*/  FADD R45, R45, R52 ;  /* 0x000000342d2d7221 */ /* 0x000fe20000000000 */
[----:B------:R-:W-:Y:S01]  /*0eb0*/  FFMA R8, R32, R32, R9 ;  /* 0x0000002020087223 */ /* 0x000fe20000000009 */
[----:B------:R-:W-:Y:S02]  /*0ec0*/  HADD2.F32 R7, -RZ, R22.H0_H0 ;  /* 0x20000016ff077230 */ /* 0x000fe40000004100 */
[----:B------:R-:W-:Y:S01]  /*0ed0*/  FADD R33, R6, R33 ;  /* 0x0000002106217221 */ /* 0x000fe20000000000 */
[----:B------:R-:W-:Y:S02]  /*0ee0*/  HADD2.F32 R21, -RZ, R21.H1_H1 ;  /* 0x30000015ff157230 */ /* 0x000fe40000004100 */
[----:B------:R-:W-:Y:S01]  /*0ef0*/  FFMA R8, R45, R45, R8 ;  /* 0x0000002d2d087223 */ /* 0x000fe20000000008 */
[----:B------:R-:W-:-:S02]  /*0f00*/  HADD2.F32 R6, -RZ, R31.H0_H0 ;  /* 0x2000001fff067230 */ /* 0x000fc40000004100 */
[----:B------:R-:W-:Y:S01]  /*0f10*/  FADD R30, R7, R30 ;  /* 0x0000001e071e7221 */ /* 0x000fe20000000000 */
        /* <DEDUP_REMOVED lines=8> */
[----:B------:R-:W-:-:S02]  /*0fa0*/  HADD2.F32 R31, -RZ, R31.H1_H1 ;  /* 0x3000001fff1f7230 */ /* 0x000fc40000004100 */
[----:B------:R-:W-:Y:S01]  /*0fb0*/  FFMA R12, R30, R30, R9 ;  /* 0x0000001e1e0c7223 */ /* 0x000fe20000000009 */
[----:B------:R-:W-:Y:S02]  /*0fc0*/  HADD2.F32 R8, -RZ, R35.H1_H1 ;  /* 0x30000023ff087230 */ /* 0x000fe40000004100 */
[----:B------:R-:W-:Y:S01]  /*0fd0*/  FADD R22, R6, R7 ;  /* 0x0000000706167221 */ /* 0x000fe20000000000 */
[----:B------:R-:W-:Y:S02]  /*0fe0*/  HADD2.F32 R35, -RZ, R23.H1_H1 ;  /* 0x30000017ff237230 */ /* 0x000fe40000004100 */
[----:B------:R-:W-:Y:S01]  /*0ff0*/  FFMA R7, R29, R29, R12 ;  /* 0x0000001d1d077223 */ /* 0x000fe2000000000c */
[----:B------:R-:W-:-:S03]  /*1000*/  FADD R8, R31, R8 ;  /* 0x000000081f087221 */ /* 0x000fc60000000000 */
[----:B------:R-:W-:Y:S01]  /*1010*/  FFMA R6, R22, R22, R7 ;  /* 0x0000001616067223 */ /* 0x000fe20000000007 */
[----:B------:R-:W-:-:S04]  /*1020*/  FADD R35, R35, R8 ;  /* 0x0000000823237221 */ /* 0x000fc80000000000 */
[----:B------:R-:W-:-:S05]  /*1030*/  FFMA R6, R35, R35, R6 ;  /* 0x0000002323067223 */ /* 0x000fca0000000006 */
[----:B------:R-:W-:-:S05]  /*1040*/  FSEL R6, R6, RZ, !P1 ;  /* 0x000000ff06067208 */ /* 0x000fca0004800000 */
[----:B------:R-:W2:Y:S02]  /*1050*/  SHFL.BFLY PT, R7, R6, 0x10, 0x1f ;  /* 0x0e001f0006077f89 */ /* 0x000ea400000e0000 */
[----:B--2---:R-:W-:-:S05]  /*1060*/  FADD R7, R6, R7 ;  /* 0x0000000706077221 */ /* 0x004fca0000000000 */
[----:B------:R-:W2:Y:S02]  /*1070*/  SHFL.BFLY PT, R8, R7, 0x8, 0x1f ;  /* 0x0d001f0007087f89 */ /* 0x000ea400000e0000 */
[----:B--2---:R-:W-:-:S05]  /*1080*/  FADD R8, R7, R8 ;  /* 0x0000000807087221 */ /* 0x004fca0000000000 */
[----:B------:R-:W2:Y:S01]  /*1090*/  SHFL.BFLY PT, R9, R8, 0x4, 0x1f ;  /* 0x0c801f0008097f89 */ /* 0x000ea200000e0000 */
[----:B------:R-:W3:Y:S01]  /*10a0*/  S2R R20, SR_TID.X ;  /* 0x0000000000147919 */ /* 0x000ee20000002100 */
[----:B--2---:R-:W-:-:S05]  /*10b0*/  FADD R9, R8, R9 ;  /* 0x0000000908097221 */ /* 0x004fca0000000000 */
[----:B------:R-:W2:Y:S01]  /*10c0*/  SHFL.BFLY PT, R12, R9, 0x2, 0x1f ;  /* 0x0c401f00090c7f89 */ /* 0x000ea200000e0000 */
[----:B------:R-:W-:Y:S02]  /*10d0*/  F2FP.F16.F32.PACK_AB R6, R53, R34 ;  /* 0x000000223506723e */ /* 0x000fe400000000ff */
[----:B------:R-:W-:Y:S01]  /*10e0*/  F2FP.F16.F32.PACK_AB R7, R39, R36 ;  /* 0x000000242707723e */ /* 0x000fe200000000ff */
[----:B--2---:R-:W-:-:S05]  /*10f0*/  FADD R11, R9, R12 ;  /* 0x0000000c090b7221 */ /* 0x004fca0000000000 */
[----:B------:R-:W2:Y:S01]  /*1100*/  SHFL.BFLY PT, R12, R11, 0x1, 0x1f ;  /* 0x0c201f000b0c7f89 */ /* 0x000ea200000e0000 */
[----:B---3--:R-:W-:Y:S01]  /*1110*/  LOP3.LUT P0, RZ, R20, 0x1f, RZ, 0xc0, !PT ;  /* 0x0000001f14ff7812 */ /* 0x008fe2000780c0ff */
[----:B-1----:R-:W-:Y:S02]  /*1120*/  UPRMT UR4, UR5, 0x654, UR4 ;  /* 0x0000065405047896 */ /* 0x002fe40008000004 */
[----:B------:R1:W-:Y:S01]  /*1130*/  @!P1 STG.E.128 desc[UR6][R50.64], R4 ;  /* 0x0000000432009986 */ /* 0x0003e2000c101d06 */
[----:B------:R-:W-:Y:S02]  /*1140*/  F2FP.F16.F32.PACK_AB R13, R38, R17 ;  /* 0x00000011260d723e */ /* 0x000fe400000000ff */
[----:B------:R-:W-:Y:S02]  /*1150*/  F2FP.F16.F32.PACK_AB R14, R14, R47 ;  /* 0x0000002f0e0e723e */ /* 0x000fe400000000ff */
[----:B------:R-:W-:Y:S02]  /*1160*/  F2FP.F16.F32.PACK_AB R15, R15, R44 ;  /* 0x0000002c0f0f723e */ /* 0x000fe400000000ff */
[----:B------:R-:W-:-:S02]  /*1170*/  F2FP.F16.F32.PACK_AB R8, R18, R19 ;  /* 0x000000131208723e */ /* 0x000fc400000000ff */
[----:B------:R-:W-:Y:S02]  /*1180*/  F2FP.F16.F32.PACK_AB R9, R24, R25 ;  /* 0x000000191809723e */ /* 0x000fe400000000ff */
[----:B------:R-:W-:Y:S02]  /*1190*/  F2FP.F16.F32.PACK_AB R10, R10, R27 ;  /* 0x0000001b0a0a723e */ /* 0x000fe400000000ff */
[----:B------:R-:W-:Y:S02]  /*11a0*/  F2FP.F16.F32.PACK_AB R32, R45, R32 ;  /* 0x000000202d20723e */ /* 0x000fe400000000ff */
[----:B------:R-:W-:Y:S01]  /*11b0*/  F2FP.F16.F32.PACK_AB R33, R28, R33 ;  /* 0x000000211c21723e */ /* 0x000fe200000000ff */
[----:B------:R-:W3:Y:S01]  /*11c0*/  LDC.64 R44, c[0x0][0x230] ;  /* 0x00008c00ff2c7b82 */ /* 0x000ee20000000a00 */
[----:B-1----:R-:W-:Y:S01]  /*11d0*/  SHF.R.U32.HI R4, RZ, 0x3, R20 ;  /* 0x00000003ff047819 */ /* 0x002fe20000011614 */
[----:B--2---:R-:W-:Y:S01]  /*11e0*/  FADD R21, R11, R12 ;  /* 0x0000000c0b157221 */ /* 0x004fe20000000000 */
[----:B------:R-:W-:-:S02]  /*11f0*/  F2FP.F16.F32.PACK_AB R12, R43, R16 ;  /* 0x000000102b0c723e */ /* 0x000fc400000000ff */
[----:B------:R-:W-:Y:S02]  /*1200*/  F2FP.F16.F32.PACK_AB R11, R48, R49 ;  /* 0x00000031300b723e */ /* 0x000fe400000000ff */
[----:B------:R-:W-:Y:S02]  /*1210*/  F2FP.F16.F32.PACK_AB R34, R29, R30 ;  /* 0x0000001e1d22723e */ /* 0x000fe400000000ff */
[----:B------:R-:W-:Y:S02]  /*1220*/  F2FP.F16.F32.PACK_AB R35, R35, R22 ;  /* 0x000000162323723e */ /* 0x000fe400000000ff */
[----:B------:R-:W-:Y:S01]  /*1230*/  LOP3.LUT R4, R4, 0xc, RZ, 0xc0, !PT ;  /* 0x0000000c04047812 */ /* 0x000fe200078ec0ff */
[----:B------:R-:W-:Y:S01]  /*1240*/  @!P1 STG.E.128 desc[UR6][R54.64+0x800], R12 ;  /* 0x0008000c36009986 */ /* 0x000fe2000c101d06 */
[C---:B------:R-:W-:Y:S01]  /*1250*/  ISETP.GE.AND P2, PT, R20.reuse, 0x4, PT ;  /* 0x000000041400780c */ /* 0x040fe20003f46270 */
[----:B------:R-:W1:Y:S02]  /*1260*/  LDC.64 R22, c[0x0][0x218] ;  /* 0x00008600ff167b82 */ /* 0x000e640000000a00 */
[----:B------:R-:W-:Y:S04]  /*1270*/  @!P1 STG.E.128 desc[UR6][R54.64+0x1000], R8 ;  /* 0x0010000836009986 */ /* 0x000fe8000c101d06 */
[----:B------:R-:W-:Y:S04]  /*1280*/  @!P1 STG.E.128 desc[UR6][R54.64+0x1800], R32 ;  /* 0x0018002036009986 */ /* 0x000fe8000c101d06 */
[----:B------:R-:W-:Y:S01]  /*1290*/  @!P0 STS [R4+UR4], R21 ;  /* 0x0000001504008988 */ /* 0x000fe20008000804 */
[----:B------:R-:W-:Y:S01]  /*12a0*/  BAR.SYNC.DEFER_BLOCKING 0x0 ;  /* 0x0000000000007b1d */ /* 0x000fe20000010000 */
[----:B------:R-:W-:-:S05]  /*12b0*/  LEA R5, R20, UR4, 0x2 ;  /* 0x0000000414057c11 */ /* 0x000fca000f8e10ff */
[----:B------:R-:W2:Y:S04]  /*12c0*/  @!P2 LDS R41, [R5] ;  /* 0x000000000529a984 */ /* 0x000ea80000000800 */
[----:B--2---:R-:W2:Y:S01]  /*12d0*/  SHFL.BFLY PT, R6, R41, 0x2, 0x1f ;  /* 0x0c401f0029067f89 */ /* 0x004ea200000e0000 */
[----:B------:R-:W-:Y:S01]  /*12e0*/  LOP3.LUT P0, RZ, R20, 0x3, RZ, 0xc0, !PT ;  /* 0x0000000314ff7812 */ /* 0x000fe2000780c0ff */
[----:B--2---:R-:W-:-:S05]  /*12f0*/  FADD R6, R41, R6 ;  /* 0x0000000629067221 */ /* 0x004fca0000000000 */
[----:B------:R-:W2:Y:S01]  /*1300*/  SHFL.BFLY PT, R7, R6, 0x1, 0x1f ;  /* 0x0c201f0006077f89 */ /* 0x000ea200000e0000 */
[----:B------:R-:W-:Y:S01]  /*1310*/  ISETP.LT.AND P0, PT, R20, 0x4, !P0 ;  /* 0x000000041400780c */ /* 0x000fe20004701270 */
[----:B--2---:R-:W-:-:S12]  /*1320*/  FADD R12, R6, R7 ;  /* 0x00000007060c7221 */ /* 0x004fd80000000000 */
[----:B------:R2:W-:Y:S01]  /*1330*/  @P0 STS [R5], R12 ;  /* 0x0000000c05000388 */ /* 0x0005e20000000800 */
[----:B------:R-:W-:Y:S06]  /*1340*/  BAR.SYNC.DEFER_BLOCKING 0x0 ;  /* 0x0000000000007b1d */ /* 0x000fec0000010000 */
[----:B------:R-:W4:Y:S01]  /*1350*/  LDS R4, [UR4] ;  /* 0x00000004ff047984 */ /* 0x000f220008000800 */
[----:B------:R-:W-:Y:S01]  /*1360*/  HFMA2.MMA R7, -RZ, RZ, 0.6875, 0 ;  /* 0x39800000ff077435 */ /* 0x000fe200000001ff */
[----:B------:R-:W-:Y:S01]  /*1370*/  LOP3.LUT P0, RZ, R20, 0x7f, RZ, 0xc0, !PT ;  /* 0x0000007f14ff7812 */ /* 0x000fe2000780c0ff */
[----:B-1----:R-:W-:Y:S01]  /*1380*/  IMAD.WIDE R22, R0, 0x4, R22 ;  /* 0x0000000400167825 */ /* 0x002fe200078e0216 */
[----:B--2---:R-:W-:-:S02]  /*1390*/  CS2R R12, SRZ ;  /* 0x00000000000c7805 */ /* 0x004fc4000001ff00 */
[----:B------:R-:W-:Y:S01]  /*13a0*/  CS2R R14, SRZ ;  /* 0x00000000000e7805 */ /* 0x000fe2000001ff00 */
[----:B------:R-:W-:Y:S01]  /*13b0*/  BAR.SYNC.DEFER_BLOCKING 0x0 ;  /* 0x0000000000007b1d */ /* 0x000fe20000010000 */
[----:B------:R-:W-:Y:S02]  /*13c0*/  ISETP.LT.AND P0, PT, R0, UR8, !P0 ;  /* 0x0000000800007c0c */ /* 0x000fe4000c701270 */
[----:B------:R-:W-:Y:S02]  /*13d0*/  SHF.L.U32 R20, R20, 0x3, RZ ;  /* 0x0000000314147819 */ /* 0x000fe400000006ff */
[----:B------:R-:W-:Y:S02]  /*13e0*/  CS2R R28, SRZ ;  /* 0x00000000001c7805 */ /* 0x000fe4000001ff00 */
[----:B------:R-:W-:Y:S01]  /*13f0*/  CS2R R30, SRZ ;  /* 0x00000000001e7805 */ /* 0x000fe2000001ff00 */
[----:B------:R-:W-:Y:S01]  /*1400*/  ULDC.64 UR4, c[0x0][0x238] ;  /* 0x00008e0000047ab9 */ /* 0x000fe20000000a00 */
[----:B------:R-:W-:-:S05]  /*1410*/  LOP3.LUT R9, R20, 0x3f8, RZ, 0xc0, !PT ;  /* 0x000003f814097812 */ /* 0x000fca00078ec0ff */
[----:B---3--:R-:W-:-:S04]  /*1420*/  IMAD.WIDE.U32 R44, R9, 0x2, R44 ;  /* 0x00000002092c7825 */ /* 0x008fc800078e002c */
[----:B----4-:R-:W-:-:S06]  /*1430*/  FFMA R36, R4, R7, 9.9999997473787516356e-06 ;  /* 0x3727c5ac04247423 */ /* 0x010fcc0000000007 */
[----:B------:R-:W1:Y:S01]  /*1440*/  MUFU.RSQ R36, R36 ;  /* 0x0000002400247308 */ /* 0x000e620000001400 */
[----:B------:R-:W-:Y:S02]  /*1450*/  CS2R R4, SRZ ;  /* 0x0000000000047805 */ /* 0x000fe4000001ff00 */
[----:B------:R-:W-:Y:S01]  /*1460*/  CS2R R6, SRZ ;  /* 0x0000000000067805 */ /* 0x000fe2000001ff00 */
[----:B-1----:R1:W-:Y:S05]  /*1470*/  @P0 STG.E desc[UR6][R22.64], R36 ;  /* 0x0000002416000986 */ /* 0x0023ea000c101906 */
[----:B------:R-:W2:Y:S04]  /*1480*/  @!P1 LDG.E.EF.128 R4, desc[UR6][R50.64] ;  /* 0x0000000632049981 */ /* 0x000ea8000c0e1d00 */
[----:B------:R-:W3:Y:S04]  /*1490*/  LDG.E.EL.128 R8, desc[UR6][R44.64] ;  /* 0x000000062c087981 */ /* 0x000ee8000c2e1d00 */
[----:B------:R-:W4:Y:S04]  /*14a0*/  @!P1 LDG.E.EF.128 R12, desc[UR6][R54.64+0x800] ;  /* 0x00080006360c9981 */ /* 0x000f28000c0e1d00 */
[----:B------:R-:W5:Y:S01]  /*14b0*/  LDG.E.EL.128 R16, desc[UR6][R44.64+0x800] ;  /* 0x000800062c107981 */ /* 0x000f62000c2e1d00 */
[----:B------:R-:W-:-:S02]  /*14c0*/  CS2R R20, SRZ ;  /* 0x0000000000147805 */ /* 0x000fc4000001ff00 */
[----:B-1----:R-:W-:Y:S01]  /*14d0*/  CS2R R22, SRZ ;  /* 0x0000000000167805 */ /* 0x002fe2000001ff00 */
[----:B------:R-:W4:Y:S05]  /*14e0*/  LDG.E.EL.128 R24, desc[UR6][R44.64+0x1000] ;  /* 0x001000062c187981 */ /* 0x000f2a000c2e1d00 */
[----:B------:R-:W4:Y:S04]  /*14f0*/  @!P1 LDG.E.EF.128 R20, desc[UR6][R54.64+0x1000] ;  /* 0x0010000636149981 */ /* 0x000f28000c0e1d00 */
[----:B------:R-:W4:Y:S04]  /*1500*/  @!P1 LDG.E.EF.128 R28, desc[UR6][R54.64+0x1800] ;  /* 0x00180006361c9981 */ /* 0x000f28000c0e1d00 */
[----:B------:R1:W4:Y:S01]  /*1510*/  LDG.E.EL.128 R32, desc[UR6][R44.64+0x1800] ;  /* 0x001800062c207981 */ /* 0x000322000c2e1d00 */
[----:B------:R-:W-:Y:S01]  /*1520*/  IADD3 R40, P0, R40, UR4, RZ ;  /* 0x0000000428287c10 */ /* 0x000fe2000ff1e0ff */
[----:B--2---:R-:W-:-:S02]  /*1530*/  HADD2.F32 R49, -RZ, R4.H1_H1 ;  /* 0x30000004ff317230 */ /* 0x004fc40000004100 */
[----:B------:R-:W-:Y:S02]  /*1540*/  HADD2.F32 R51, -RZ, R5.H0_H0 ;  /* 0x20000005ff337230 */ /* 0x000fe40000004100 */
[----:B------:R-:W-:Y:S02]  /*1550*/  HADD2.F32 R47, -RZ, R4.H0_H0 ;  /* 0x20000004ff2f7230 */ /* 0x000fe40000004100 */
[----:B------:R-:W-:Y:S02]  /*1560*/  HADD2.F32 R43, -RZ, R7.H0_H0 ;  /* 0x20000007ff2b7230 */ /* 0x000fe40000004100 */
[----:B---3--:R-:W-:Y:S02]  /*1570*/  HADD2.F32 R37, -RZ, R8.H1_H1 ;  /* 0x30000008ff257230 */ /* 0x008fe40000004100 */
[----:B------:R-:W-:Y:S02]  /*1580*/  HADD2.F32 R4, -RZ, R8.H0_H0 ;  /* 0x20000008ff047230 */ /* 0x000fe40000004100 */
[----:B------:R-:W-:Y:S01]  /*1590*/  FMUL R8, R36, R49 ;  /* 0x0000003124087220 */ /* 0x000fe20000400000 */
[----:B------:R-:W-:-:S02]  /*15a0*/  HADD2.F32 R38, -RZ, R9.H0_H0 ;  /* 0x20000009ff267230 */ /* 0x000fc40000004100 */
[C---:B------:R-:W-:Y:S01]  /*15b0*/  FMUL R51, R36.reuse, R51 ;  /* 0x0000003324337220 */ /* 0x040fe20000400000 */
[----:B------:R-:W-:Y:S02]  /*15c0*/  HADD2.F32 R53, -RZ, R5.H1_H1 ;  /* 0x30000005ff357230 */ /* 0x000fe40000004100 */
[----:B------:R-:W-:Y:S02]  /*15d0*/  HADD2.F32 R39, -RZ, R6.H0_H0 ;  /* 0x20000006ff277230 */ /* 0x000fe40000004100 */
[----:B------:R-:W-:Y:S01]  /*15e0*/  FMUL R43, R36, R43 ;  /* 0x0000002b242b7220 */ /* 0x000fe20000400000 */
[----:B------:R-:W-:Y:S02]  /*15f0*/  HADD2.F32 R41, -RZ, R6.H1_H1 ;  /* 0x30000006ff297230 */ /* 0x000fe40000004100 */
[----:B------:R-:W-:Y:S02]  /*1600*/  HADD2.F32 R0, -RZ, R11.H0_H0 ;  /* 0x2000000bff007230 */ /* 0x000fe40000004100 */
[----:B------:R-:W-:Y:S01]  /*1610*/  FMUL R37, R37, R8 ;  /* 0x0000000825257220 */ /* 0x000fe20000400000 */
[----:B------:R-:W-:-:S02]  /*1620*/  HADD2.F32 R5, -RZ, R9.H1_H1 ;  /* 0x30000009ff057230 */ /* 0x000fc40000004100 */
[----:B------:R-:W-:Y:S01]  /*1630*/  FMUL R8, R38, R51 ;  /* 0x0000003326087220 */ /* 0x000fe20000400000 */
[----:B------:R-:W-:Y:S02]  /*1640*/  HADD2.F32 R9, -RZ, R10.H0_H0 ;  /* 0x2000000aff097230 */ /* 0x000fe40000004100 */
[C---:B------:R-:W-:Y:S01]  /*1650*/  FMUL R42, R36.reuse, R53 ;  /* 0x00000035242a7220 */ /* 0x040fe20000400000 */
[----:B------:R-:W-:Y:S02]  /*1660*/  HADD2.F32 R7, -RZ, R7.H1_H1 ;  /* 0x30000007ff077230 */ /* 0x000fe40000004100 */
[C---:B------:R-:W-:Y:S01]  /*1670*/  FMUL R38, R36.reuse, R39 ;  /* 0x0000002724267220 */ /* 0x040fe20000400000 */
[----:B------:R-:W-:Y:S02]  /*1680*/  HADD2.F32 R6, -RZ, R10.H1_H1 ;  /* 0x3000000aff067230 */ /* 0x000fe40000004100 */
[----:B------:R-:W-:Y:S01]  /*1690*/  FMUL R41, R36, R41 ;  /* 0x0000002924297220 */ /* 0x000fe20000400000 */
[----:B------:R-:W-:Y:S01]  /*16a0*/  FMUL R0, R0, R43 ;  /* 0x0000002b00007220 */ /* 0x000fe20000400000 */
[----:B----4-:R-:W-:-:S02]  /*16b0*/  HADD2.F32 R43, -RZ, R12.H0_H0 ;  /* 0x2000000cff2b7230 */ /* 0x010fc40000004100 */
[----:B------:R-:W-:Y:S01]  /*16c0*/  FMUL R5, R5, R42 ;  /* 0x0000002a05057220 */ /* 0x000fe20000400000 */
[----:B------:R-:W-:Y:S02]  /*16d0*/  HADD2.F32 R49, -RZ, R13.H1_H1 ;  /* 0x3000000dff317230 */ /* 0x000fe40000004100 */
[----:B------:R-:W-:Y:S01]  /*16e0*/  FMUL R9, R9, R38 ;  /* 0x0000002609097220 */ /* 0x000fe20000400000 */
[----:B------:R-:W-:Y:S02]  /*16f0*/  HADD2.F32 R10, -RZ, R11.H1_H1 ;  /* 0x3000000bff0a7230 */ /* 0x000fe40000004100 */
[C---:B------:R-:W-:Y:S01]  /*1700*/  FMUL R47, R36.reuse, R47 ;  /* 0x0000002f242f7220 */ /* 0x040fe20000400000 */
[----:B-1----:R-:W-:Y:S02]  /*1710*/  HADD2.F32 R45, -RZ, R12.H1_H1 ;  /* 0x3000000cff2d7230 */ /* 0x002fe40000004100 */
[----:B------:R-:W-:Y:S01]  /*1720*/  FMUL R7, R36, R7 ;  /* 0x0000000724077220 */ /* 0x000fe20000400000 */
[----:B------:R-:W-:Y:S01]  /*1730*/  FMUL R6, R6, R41 ;  /* 0x0000002906067220 */ /* 0x000fe20000400000 */
[----:B-----5:R-:W-:-:S02]  /*1740*/  HADD2.F32 R38, -RZ, R16.H1_H1 ;  /* 0x30000010ff267230 */ /* 0x020fc40000004100 */
[----:B------:R-:W-:Y:S02]  /*1750*/  HADD2.F32 R39, -RZ, R16.H0_H0 ;  /* 0x20000010ff277230 */ /* 0x000fe40000004100 */
[----:B------:R-:W-:Y:S02]  /*1760*/  HADD2.F32 R12, -RZ, R17.H1_H1 ;  /* 0x30000011ff0c7230 */ /* 0x000fe40000004100 */
[----:B------:R-:W-:Y:S02]  /*1770*/  HADD2.F32 R42, -RZ, R17.H0_H0 ;  /* 0x20000011ff2a7230 */ /* 0x000fe40000004100 */
[----:B------:R-:W-:Y:S02]  /*1780*/  HADD2.F32 R41, -RZ, R15.H0_H0 ;  /* 0x2000000fff297230 */ /* 0x000fe40000004100 */
[----:B------:R-:W-:Y:S02]  /*1790*/  HADD2.F32 R16, -RZ, R18.H1_H1 ;  /* 0x30000012ff107230 */ /* 0x000fe40000004100 */
[----:B------:R-:W-:-:S02]  /*17a0*/  HADD2.F32 R17, -RZ, R18.H0_H0 ;  /* 0x20000012ff117230 */ /* 0x000fc40000004100 */
[C---:B------:R-:W-:Y:S01]  /*17b0*/  FMUL R18, R36.reuse, R43 ;  /* 0x0000002b24127220 */ /* 0x040fe20000400000 */
[----:B------:R-:W-:Y:S02]  /*17c0*/  HADD2.F32 R11, -RZ, R14.H0_H0 ;  /* 0x2000000eff0b7230 */ /* 0x000fe40000004100 */
[----:B------:R-:W-:Y:S01]  /*17d0*/  FMUL R49, R36, R49 ;  /* 0x0000003124317220 */ /* 0x000fe20000400000 */
[----:B------:R-:W-:Y:S01]  /*17e0*/  FMUL R4, R4, R47 ;  /* 0x0000002f04047220 */ /* 0x000fe20000400000 */
[----:B------:R-:W-:Y:S01]  /*17f0*/  FMUL R7, R10, R7 ;  /* 0x000000070a077220 */ /* 0x000fe20000400000 */
[----:B------:R-:W-:Y:S02]  /*1800*/  HADD2.F32 R15, -RZ, R15.H1_H1 ;  /* 0x3000000fff0f7230 */ /* 0x000fe40000004100 */
[----:B------:R-:W-:Y:S01]  /*1810*/  FMUL R39, R39, R18 ;  /* 0x0000001227277220 */ /* 0x000fe20000400000 */
[----:B------:R-:W-:Y:S02]  /*1820*/  HADD2.F32 R47, -RZ, R13.H0_H0 ;  /* 0x2000000dff2f7230 */ /* 0x000fe40000004100 */
[----:B------:R-:W-:Y:S01]  /*1830*/  FMUL R41, R36, R41 ;  /* 0x0000002924297220 */ /* 0x000fe20000400000 */
[----:B------:R-:W-:-:S02]  /*1840*/  HADD2.F32 R10, -RZ, R19.H0_H0 ;  /* 0x20000013ff0a7230 */ /* 0x000fc40000004100 */
[----:B------:R-:W-:Y:S01]  /*1850*/  FMUL R18, R12, R49 ;  /* 0x000000310c127220 */ /* 0x000fe20000400000 */
[----:B------:R-:W-:Y:S02]  /*1860*/  HADD2.F32 R13, -RZ, R14.H1_H1 ;  /* 0x3000000eff0d7230 */ /* 0x000fe40000004100 */
[C---:B------:R-:W-:Y:S01]  /*1870*/  FMUL R12, R36.reuse, R11 ;  /* 0x0000000b240c7220 */ /* 0x040fe20000400000 */
[----:B------:R-:W-:Y:S02]  /*1880*/  HADD2.F32 R14, -RZ, R19.H1_H1 ;  /* 0x30000013ff0e7230 */ /* 0x000fe40000004100 */
[C---:B------:R-:W-:Y:S01]  /*1890*/  FMUL R11, R36.reuse, R15 ;  /* 0x0000000f240b7220 */ /* 0x040fe20000400000 */
[C---:B------:R-:W-:Y:S01]  /*18a0*/  FMUL R45, R36.reuse, R45 ;  /* 0x0000002d242d7220 */ /* 0x040fe20000400000 */
[----:B------:R-:W-:Y:S01]  /*18b0*/  FMUL R19, R36, R47 ;  /* 0x0000002f24137220 */ /* 0x000fe20000400000 */
[----:B------:R-:W-:Y:S01]  /*18c0*/  FMUL R15, R10, R41 ;  /* 0x000000290a0f7220 */ /* 0x000fe20000400000 */
[----:B------:R-:W-:-:S02]  /*18d0*/  HADD2.F32 R41, -RZ, R20.H0_H0 ;  /* 0x20000014ff297230 */ /* 0x000fc40000004100 */
[----:B------:R-:W-:Y:S01]  /*18e0*/  FMUL R38, R38, R45 ;  /* 0x0000002d26267220 */ /* 0x000fe20000400000 */
[----:B------:R-:W-:Y:S01]  /*18f0*/  FMUL R19, R42, R19 ;  /* 0x000000132a137220 */ /* 0x000fe20000400000 */
[----:B------:R-:W-:Y:S01]  /*1900*/  FMUL R13, R36, R13 ;  /* 0x0000000d240d7220 */ /* 0x000fe20000400000 */
[----:B------:R-:W-:Y:S01]  /*1910*/  FMUL R14, R14, R11 ;  /* 0x0000000b0e0e7220 */ /* 0x000fe20000400000 */
[----:B------:R-:W-:Y:S02]  /*1920*/  HADD2.F32 R45, -RZ, R21.H0_H0 ;  /* 0x20000015ff2d7230 */ /* 0x000fe40000004100 */
[----:B------:R-:W-:Y:S01]  /*1930*/  FMUL R41, R36, R41 ;  /* 0x0000002924297220 */ /* 0x000fe20000400000 */
[----:B------:R-:W-:Y:S02]  /*1940*/  HADD2.F32 R47, -RZ, R21.H1_H1 ;  /* 0x30000015ff2f7230 */ /* 0x000fe40000004100 */
[----:B------:R-:W-:Y:S02]  /*1950*/  HADD2.F32 R42, -RZ, R24.H0_H0 ;  /* 0x20000018ff2a7230 */ /* 0x000fe40000004100 */
[----:B------:R-:W-:-:S02]  /*1960*/  HADD2.F32 R11, -RZ, R22.H0_H0 ;  /* 0x20000016ff0b7230 */ /* 0x000fc40000004100 */
[----:B------:R-:W-:Y:S02]  /*1970*/  HADD2.F32 R21, -RZ, R23.H0_H0 ;  /* 0x20000017ff157230 */ /* 0x000fe40000004100 */
[----:B------:R-:W-:Y:S01]  /*1980*/  FMUL R16, R16, R13 ;  /* 0x0000000d10107220 */ /* 0x000fe20000400000 */
[----:B------:R-:W-:Y:S02]  /*1990*/  HADD2.F32 R23, -RZ, R23.H1_H1 ;  /* 0x30000017ff177230 */ /* 0x000fe40000004100 */
[----:B------:R-:W-:Y:S01]  /*19a0*/  FMUL R42, R42, R41 ;  /* 0x000000292a2a7220 */ /* 0x000fe20000400000 */
[----:B------:R-:W-:Y:S02]  /*19b0*/  HADD2.F32 R13, -RZ, R22.H1_H1 ;  /* 0x30000016ff0d7230 */ /* 0x000fe40000004100 */
[C---:B------:R-:W-:Y:S01]  /*19c0*/  FMUL R11, R36.reuse, R11 ;  /* 0x0000000b240b7220 */ /* 0x040fe20000400000 */
[----:B------:R-:W-:Y:S02]  /*19d0*/  HADD2.F32 R22, -RZ, R26.H1_H1 ;  /* 0x3000001aff167230 */ /* 0x000fe40000004100 */
[----:B------:R-:W-:Y:S01]  /*19e0*/  FMUL R41, R36, R21 ;  /* 0x0000001524297220 */ /* 0x000fe20000400000 */
[----:B------:R-:W-:-:S02]  /*19f0*/  HADD2.F32 R26, -RZ, R26.H0_H0 ;  /* 0x2000001aff1a7230 */ /* 0x000fc40000004100 */
[----:B------:R-:W-:Y:S01]  /*1a00*/  FMUL R21, R36, R23 ;  /* 0x0000001724157220 */ /* 0x000fe20000400000 */
[----:B------:R-:W-:Y:S02]  /*1a10*/  HADD2.F32 R10, -RZ, R27.H1_H1 ;  /* 0x3000001bff0a7230 */ /* 0x000fe40000004100 */
[----:B------:R-:W-:-:S03]  /*1a20*/  FMUL R23, R26, R11 ;  /* 0x0000000b1a177220 */ /* 0x000fc60000400000 */
[----:B------:R-:W-:Y:S01]  /*1a30*/  FMUL R21, R10, R21 ;  /* 0x000000150a157220 */ /* 0x000fe20000400000 */
[----:B------:R-:W-:Y:S01]  /*1a40*/  HADD2.F32 R43, -RZ, R20.H1_H1 ;  /* 0x30000014ff2b7230 */ /* 0x000fe20000004100 */
[----:B------:R-:W1:Y:S01]  /*1a50*/  LDC.64 R10, c[0x0][0x238] ;  /* 0x00008e00ff0a7b82 */ /* 0x000e620000000a00 */
[----:B------:R-:W-:Y:S02]  /*1a60*/  HADD2.F32 R20, -RZ, R27.H0_H0 ;  /* 0x2000001bff147230 */ /* 0x000fe40000004100 */
[----:B------:R-:W-:Y:S01]  /*1a70*/  FMUL R17, R17, R12 ;  /* 0x0000000c11117220 */ /* 0x000fe20000400000 */
[----:B------:R-:W-:Y:S02]  /*1a80*/  HADD2.F32 R12, -RZ, R24.H1_H1 ;  /* 0x30000018ff0c7230 */ /* 0x000fe40000004100 */
[----:B------:R-:W-:Y:S01]  /*1a90*/  FMUL R44, R36, R45 ;  /* 0x0000002d242c7220 */ /* 0x000fe20000400000 */
[----:B------:R-:W-:Y:S02]  /*1aa0*/  HADD2.F32 R24, -RZ, R25.H1_H1 ;  /* 0x30000019ff187230 */ /* 0x000fe40000004100 */
[----:B------:R-:W-:Y:S01]  /*1ab0*/  FMUL R20, R20, R41 ;  /* 0x0000002914147220 */ /* 0x000fe20000400000 */
[----:B------:R-:W-:Y:S01]  /*1ac0*/  FMUL R13, R36, R13 ;  /* 0x0000000d240d7220 */ /* 0x000fe20000400000 */
[----:B------:R-:W-:-:S02]  /*1ad0*/  HADD2.F32 R41, -RZ, R28.H1_H1 ;  /* 0x3000001cff297230 */ /* 0x000fc40000004100 */
[C---:B------:R-:W-:Y:S01]  /*1ae0*/  FMUL R47, R36.reuse, R47 ;  /* 0x0000002f242f7220 */ /* 0x040fe20000400000 */
[----:B------:R-:W-:Y:S02]  /*1af0*/  HADD2.F32 R25, -RZ, R25.H0_H0 ;  /* 0x20000019ff197230 */ /* 0x000fe40000004100 */
[----:B------:R-:W-:Y:S02]  /*1b00*/  HADD2.F32 R45, -RZ, R30.H0_H0 ;  /* 0x2000001eff2d7230 */ /* 0x000fe40000004100 */
[----:B------:R-:W-:Y:S01]  /*1b10*/  FMUL R27, R36, R43 ;  /* 0x0000002b241b7220 */ /* 0x000fe20000400000 */
[----:B------:R-:W-:Y:S01]  /*1b20*/  FMUL R22, R22, R13 ;  /* 0x0000000d16167220 */ /* 0x000fe20000400000 */
[----:B------:R-:W-:Y:S02]  /*1b30*/  HADD2.F32 R43, -RZ, R29.H0_H0 ;  /* 0x2000001dff2b7230 */ /* 0x000fe40000004100 */
[----:B------:R-:W-:Y:S01]  /*1b40*/  FMUL R24, R24, R47 ;  /* 0x0000002f18187220 */ /* 0x000fe20000400000 */
[----:B------:R-:W-:-:S02]  /*1b50*/  HADD2.F32 R49, -RZ, R31.H0_H0 ;  /* 0x2000001fff317230 */ /* 0x000fc40000004100 */
[----:B------:R-:W-:Y:S02]  /*1b60*/  HADD2.F32 R51, -RZ, R31.H1_H1 ;  /* 0x3000001fff337230 */ /* 0x000fe40000004100 */
[C---:B------:R-:W-:Y:S01]  /*1b70*/  FMUL R31, R36.reuse, R41 ;  /* 0x00000029241f7220 */ /* 0x040fe20000400000 */
[----:B------:R-:W-:Y:S02]  /*1b80*/  HADD2.F32 R13, -RZ, R28.H0_H0 ;  /* 0x2000001cff0d7230 */ /* 0x000fe40000004100 */
[----:B------:R-:W-:Y:S01]  /*1b90*/  FMUL R25, R25, R44 ;  /* 0x0000002c19197220 */ /* 0x000fe20000400000 */
[----:B------:R-:W-:Y:S02]  /*1ba0*/  HADD2.F32 R29, -RZ, R29.H1_H1 ;  /* 0x3000001dff1d7230 */ /* 0x000fe40000004100 */
[----:B------:R-:W-:Y:S01]  /*1bb0*/  FMUL R41, R36, R45 ;  /* 0x0000002d24297220 */ /* 0x000fe20000400000 */
[----:B------:R-:W-:Y:S02]  /*1bc0*/  HADD2.F32 R47, -RZ, R30.H1_H1 ;  /* 0x3000001eff2f7230 */ /* 0x000fe40000004100 */
[----:B------:R-:W-:-:S02]  /*1bd0*/  HADD2.F32 R44, -RZ, R32.H1_H1 ;  /* 0x30000020ff2c7230 */ /* 0x000fc40000004100 */
[----:B------:R-:W-:Y:S02]  /*1be0*/  HADD2.F32 R45, -RZ, R32.H0_H0 ;  /* 0x20000020ff2d7230 */ /* 0x000fe40000004100 */
[----:B------:R-:W-:Y:S01]  /*1bf0*/  FMUL R30, R36, R43 ;  /* 0x0000002b241e7220 */ /* 0x000fe20000400000 */
[----:B------:R-:W-:Y:S02]  /*1c00*/  HADD2.F32 R32, -RZ, R33.H1_H1 ;  /* 0x30000021ff207230 */ /* 0x000fe40000004100 */
[----:B------:R-:W-:Y:S01]  /*1c10*/  FMUL R27, R12, R27 ;  /* 0x0000001b0c1b7220 */ /* 0x000fe20000400000 */
[----:B------:R-:W-:Y:S02]  /*1c20*/  HADD2.F32 R33, -RZ, R33.H0_H0 ;  /* 0x20000021ff217230 */ /* 0x000fe40000004100 */
[C---:B------:R-:W-:Y:S01]  /*1c30*/  FMUL R28, R36.reuse, R13 ;  /* 0x0000000d241c7220 */ /* 0x040fe20000400000 */
[----:B------:R-:W-:Y:S02]  /*1c40*/  HADD2.F32 R43, -RZ, R34.H1_H1 ;  /* 0x30000022ff2b7230 */ /* 0x000fe40000004100 */
[C---:B------:R-:W-:Y:S01]  /*1c50*/  FMUL R13, R36.reuse, R29 ;  /* 0x0000001d240d7220 */ /* 0x040fe20000400000 */
[----:B------:R-:W-:Y:S01]  /*1c60*/  FMUL R12, R36, R47 ;  /* 0x0000002f240c7220 */ /* 0x000fe20000400000 */
[----:B------:R-:W-:-:S02]  /*1c70*/  HADD2.F32 R34, -RZ, R34.H0_H0 ;  /* 0x20000022ff227230 */ /* 0x000fc40000004100 */
[----:B------:R-:W-:Y:S01]  /*1c80*/  FMUL R30, R33, R30 ;  /* 0x0000001e211e7220 */ /* 0x000fe20000400000 */
[----:B------:R-:W-:Y:S02]  /*1c90*/  HADD2.F32 R29, -RZ, R35.H1_H1 ;  /* 0x30000023ff1d7230 */ /* 0x000fe40000004100 */
[----:B------:R-:W-:Y:S01]  /*1ca0*/  FMUL R33, R32, R13 ;  /* 0x0000000d20217220 */ /* 0x000fe20000400000 */
[----:B------:R-:W-:Y:S02]  /*1cb0*/  HADD2.F32 R47, -RZ, R35.H0_H0 ;  /* 0x20000023ff2f7230 */ /* 0x000fe40000004100 */
[----:B------:R-:W-:Y:S01]  /*1cc0*/  FMUL R35, R43, R12 ;  /* 0x0000000c2b237220 */ /* 0x000fe20000400000 */
[----:B------:R-:W-:Y:S01]  /*1cd0*/  FMUL R26, R36, R51 ;  /* 0x00000033241a7220 */ /* 0x000fe20000400000 */
[----:B-1----:R-:W-:Y:S01]  /*1ce0*/  IMAD.WIDE R12, R2, 0x2, R10 ;  /* 0x00000002020c7825 */ /* 0x002fe200078e020a */
[----:B------:R-:W-:-:S03]  /*1cf0*/  F2FP.F16.F32.PACK_AB R6, R6, R9 ;  /* 0x000000090606723e */ /* 0x000fc600000000ff */
[----:B------:R-:W-:Y:S01]  /*1d00*/  FMUL R36, R36, R49 ;  /* 0x0000003124247220 */ /* 0x000fe20000400000 */
[----:B------:R-:W-:Y:S01]  /*1d10*/  FMUL R32, R34, R41 ;  /* 0x0000002922207220 */ /* 0x000fe20000400000 */
[----:B------:R-:W-:Y:S02]  /*1d20*/  F2FP.F16.F32.PACK_AB R4, R37, R4 ;  /* 0x000000042504723e */ /* 0x000fe400000000ff */
[----:B------:R-:W-:Y:S02]  /*1d30*/  F2FP.F16.F32.PACK_AB R5, R5, R8 ;  /* 0x000000080505723e */ /* 0x000fe400000000ff */
[----:B------:R-:W-:Y:S02]  /*1d40*/  F2FP.F16.F32.PACK_AB R7, R7, R0 ;  /* 0x000000000707723e */ /* 0x000fe400000000ff */
[----:B------:R-:W-:Y:S02]  /*1d50*/  F2FP.F16.F32.PACK_AB R9, R18, R19 ;  /* 0x000000131209723e */ /* 0x000fe400000000ff */
[----:B------:R-:W-:-:S02]  /*1d60*/  F2FP.F16.F32.PACK_AB R10, R16, R17 ;  /* 0x00000011100a723e */ /* 0x000fc400000000ff */
[----:B------:R-:W-:Y:S02]  /*1d70*/  IADD3.X R41, R3, UR5, RZ, P0, !PT ;  /* 0x0000000503297c10 */ /* 0x000fe400087fe4ff */
[----:B------:R-:W-:Y:S02]  /*1d80*/  F2FP.F16.F32.PACK_AB R8, R38, R39 ;  /* 0x000000272608723e */ /* 0x000fe400000000ff */
[----:B------:R-:W-:Y:S02]  /*1d90*/  F2FP.F16.F32.PACK_AB R11, R14, R15 ;  /* 0x0000000f0e0b723e */ /* 0x000fe400000000ff */
[----:B------:R-:W-:Y:S02]  /*1da0*/  F2FP.F16.F32.PACK_AB R16, R27, R42 ;  /* 0x0000002a1b10723e */ /* 0x000fe400000000ff */
[----:B------:R-:W-:Y:S02]  /*1db0*/  F2FP.F16.F32.PACK_AB R17, R24, R25 ;  /* 0x000000191811723e */ /* 0x000fe400000000ff */
[----:B------:R-:W-:-:S02]  /*1dc0*/  F2FP.F16.F32.PACK_AB R18, R22, R23 ;  /* 0x000000171612723e */ /* 0x000fc400000000ff */
[----:B------:R-:W-:Y:S01]  /*1dd0*/  F2FP.F16.F32.PACK_AB R19, R21, R20 ;  /* 0x000000141513723e */ /* 0x000fe200000000ff */
[----:B------:R-:W-:Y:S01]  /*1de0*/  FMUL R28, R45, R28 ;  /* 0x0000001c2d1c7220 */ /* 0x000fe20000400000 */
[----:B------:R-:W-:Y:S01]  /*1df0*/  FMUL R31, R44, R31 ;  /* 0x0000001f2c1f7220 */ /* 0x000fe20000400000 */
[----:B------:R-:W-:Y:S01]  /*1e00*/  FMUL R36, R47, R36 ;  /* 0x000000242f247220 */ /* 0x000fe20000400000 */
[----:B------:R-:W-:Y:S01]  /*1e10*/  FMUL R29, R29, R26 ;  /* 0x0000001a1d1d7220 */ /* 0x000fe20000400000 */
[----:B------:R1:W-:Y:S01]  /*1e20*/  @!P1 STG.E.128 desc[UR6][R12.64], R4 ;  /* 0x000000040c009986 */ /* 0x0003e2000c101d06 */
[----:B------:R-:W-:-:S03]  /*1e30*/  F2FP.F16.F32.PACK_AB R21, R33, R30 ;  /* 0x0000001e2115723e */ /* 0x000fc600000000ff */
[----:B------:R1:W-:Y:S01]  /*1e40*/  @!P1 STG.E.128 desc[UR6][R40.64+0x800], R8 ;  /* 0x0008000828009986 */ /* 0x0003e2000c101d06 */
[----:B------:R-:W-:-:S03]  /*1e50*/  F2FP.F16.F32.PACK_AB R20, R31, R28 ;  /* 0x0000001c1f14723e */ /* 0x000fc600000000ff */
[----:B------:R1:W-:Y:S01]  /*1e60*/  @!P1 STG.E.128 desc[UR6][R40.64+0x1000], R16 ;  /* 0x0010001028009986 */ /* 0x0003e2000c101d06 */
[----:B------:R-:W-:Y:S02]  /*1e70*/  F2FP.F16.F32.PACK_AB R22, R35, R32 ;  /* 0x000000202316723e */ /* 0x000fe400000000ff */
[----:B------:R-:W-:Y:S01]  /*1e80*/  F2FP.F16.F32.PACK_AB R23, R29, R36 ;  /* 0x000000241d17723e */ /* 0x000fe200000000ff */
[----:B------:R-:W-:Y:S06]  /*1e90*/  @P1 EXIT ;  /* 0x000000000000194d */ /* 0x000fec0003800000 */
[----:B------:R-:W-:Y:S01]  /*1ea0*/  STG.E.128 desc[UR6][R40.64+0x1800], R20 ;  /* 0x0018001428007986 */ /* 0x000fe2000c101d06 */
[----:B------:R-:W-:Y:S05]  /*1eb0*/  EXIT ;  /* 0x000000000000794d */ /* 0x000fea0003800000 */
.L_x_0:
[----:B------:R-:W-:-:S00]  /*1ec0*/  BRA `(.L_x_0) ;  /* 0xfffffffc00fc7947 */ /* 0x000fc0000383ffff */
[----:B------:R-:W-:-:S00]  /*1ed0*/  NOP ;  /* 0x0000000000007918 */ /* 0x000fc00000000000 */
        /* <DEDUP_REMOVED lines=10> */
.L_x_1:


//--------------------- .nv.global.init           --------------------------
	.section	.nv.global.init,"aw",@progbits
.nv.global.init:
	.type		_$_str,@object
	.size		_$_str,(.L_0 - _$_str)
_$_str:
        /*0000*/ 	.byte	0x5f, 0x5f, 0x43, 0x55, 0x44, 0x41, 0x5f, 0x46, 0x54, 0x5a, 0x00
.L_0:


//--------------------- .nv.shared.triton_red_fused__to_copy_add_mean_mul_pow_rsqrt_8 --------------------------
	.section	.nv.shared.triton_red_fused__to_copy_add_mean_mul_pow_rsqrt_8,"aw",@nobits
	.sectionflags	@""
	.align	16
	.zero		1024


//--------------------- .nv.constant0.triton_red_fused__to_copy_add_mean_mul_pow_rsqrt_8 --------------------------
	.section	.nv.constant0.triton_red_fused__to_copy_add_mean_mul_pow_rsqrt_8,"a",@progbits
	.sectionflags	@""
	.align	4
.nv.constant0.triton_red_fused__to_copy_add_mean_mul_pow_rsqrt_8:
	.zero		592
